// auto-generated by cutlass_sweep.gemm — config: {"arch": "sm_90", "cluster_m": 2, "cluster_n": 1, "dtype": "fp16", "stages": 3, "tile_k": 64, "tile_m": 256, "tile_n": 256}
#include "cutlass/cutlass.h"
#include "cutlass/gemm/collective/collective_builder.hpp"
#include "cutlass/gemm/device/gemm_universal_adapter.h"
#include "cutlass/gemm/kernel/gemm_universal.hpp"
#include "cutlass/epilogue/collective/collective_builder.hpp"

using ElemA = cutlass::half_t;
using ElemB = cutlass::half_t;
using ElemCD = cutlass::half_t;
using Acc  = float;
using TileShape    = cute::Shape<cute::_256, cute::_256, cute::_64>;
using ClusterShape = cute::Shape<cute::_2, cute::_1, cute::_1>;

using CollectiveEpilogue = typename cutlass::epilogue::collective::CollectiveBuilder<
    cutlass::arch::Sm90, cutlass::arch::OpClassTensorOp,
    TileShape, ClusterShape,
    cutlass::epilogue::collective::EpilogueTileAuto,
    Acc, Acc,
    ElemCD, cutlass::layout::RowMajor, 128 / cutlass::sizeof_bits<ElemCD>::value,
    ElemCD, cutlass::layout::RowMajor, 128 / cutlass::sizeof_bits<ElemCD>::value,
    cutlass::epilogue::collective::EpilogueScheduleAuto
  >::CollectiveOp;

using CollectiveMainloop = typename cutlass::gemm::collective::CollectiveBuilder<
    cutlass::arch::Sm90, cutlass::arch::OpClassTensorOp,
    ElemA, cutlass::layout::RowMajor, 128 / cutlass::sizeof_bits<ElemA>::value,
    ElemB, cutlass::layout::ColumnMajor, 128 / cutlass::sizeof_bits<ElemB>::value,
    Acc,
    TileShape, ClusterShape,
    cutlass::gemm::collective::StageCount<3>,
    cutlass::gemm::collective::KernelScheduleAuto
  >::CollectiveOp;

using GemmKernel = cutlass::gemm::kernel::GemmUniversal<
    cute::Shape<int,int,int,int>,
    CollectiveMainloop,
    CollectiveEpilogue
>;
using Gemm = cutlass::gemm::device::GemmUniversalAdapter<GemmKernel>;

// Force the device kernel symbol into the cubin without needing a host main.
auto* _anchor = &cutlass::device_kernel<GemmKernel>;


// ===== COMPILED SASS (sm_90a) =====

	.target	sm_90a

	.elftype	@"ET_EXEC"


//--------------------- .note.nv.tkinfo           --------------------------
	.section	.note.nv.tkinfo,"",@"SHT_NOTE"
	.sectionflags	@"SHF_NOTE_NV_TKINFO"
	.tkinfo
        /*0018*/ 	.word	0x00000002
        /*0030*/ 	.string	""
        /*0030*/ 	.string	"ptxas"
        /*0030*/ 	.string	"Cuda compilation tools, release 13.0, V13.0.88"
        /*0030*/ 	.string	"Build cuda_13.0.r13.0/compiler.36424714_0"
        /*0030*/ 	.string	"-arch sm_90a -m 64 "



//--------------------- .note.nv.cuinfo           --------------------------
	.section	.note.nv.cuinfo,"",@"SHT_NOTE"
	.sectionflags	@"SHF_NOTE_NV_CUINFO"
        /*0018*/ 	.short	0x0002
        /*001a*/ 	.short	0x005a
        /*001c*/ 	.short	0x0082
	.zero		2


//--------------------- .nv.info                  --------------------------
	.section	.nv.info,"",@"SHT_CUDA_INFO"
	.align	4


	//----- nvinfo : EIATTR_REGCOUNT
	.align		4
        /*0000*/ 	.byte	0x04, 0x2f
        /*0002*/ 	.short	(.L_15 - .L_14)
	.align		4
.L_14:
        /*0004*/ 	.word	index@(_ZN7cutlass13device_kernelINS_4gemm6kernel13GemmUniversalIN4cute5tupleIJiiiiEEENS1_10collective13CollectiveMmaINS1_34MainloopSm90TmaGmmaWarpSpecializedILi3ENS5_IJNS4_1CILi2EEENSA_ILi1EEESC_EEENS1_35KernelTmaWarpSpecializedCooperativeEEENS5_IJNSA_ILi256EEESG_NSA_ILi64EEEEEENS_6half_tENS5_IJlSC_lEEESJ_SK_NS4_8TiledMMAINS4_8MMA_AtomIJNS4_4SM904GMMA26MMA_64x256x16_F32F16F16_SSILNSO_5MajorE0ELSQ_0ELNSO_7ScaleInE1ELSR_1EEEEEENS4_6LayoutISD_NS5_IJSC_NSA_ILi0EEESV_EEEEENS5_IJNS4_10UnderscoreESY_SY_EEEEENS4_13SM90_TMA_LOADENS4_14ComposedLayoutINS4_7SwizzleILi3ELi4ELi3EEENS4_18smem_ptr_flag_bitsILi16EEENSU_INS5_IJNSA_ILi8EEESH_EEENS5_IJSH_SC_EEEEEEEvNS4_8identityENS4_23SM90_TMA_LOAD_MULTICASTES1B_vS1C_EENS_8epilogue10collective6detail29Sm90TmaWarpSpecializedAdapterINS1G_15DefaultEpilogueISJ_SK_SK_NS1F_6thread17LinearCombinationISJ_Li1EffLNS1K_9ScaleType4KindE0ELNS_15FloatRoundStyleE2ESJ_EENS1_15EpilogueDefaultEEEEEvvEEEEvNT_6ParamsE)
        /*0008*/ 	.word	0x000000a8


	//----- nvinfo : EIATTR_FRAME_SIZE
	.align		4
.L_15:
        /*000c*/ 	.byte	0x04, 0x11
        /*000e*/ 	.short	(.L_17 - .L_16)
	.align		4
.L_16:
        /*0010*/ 	.word	index@(_ZN7cutlass13device_kernelINS_4gemm6kernel13GemmUniversalIN4cute5tupleIJiiiiEEENS1_10collective13CollectiveMmaINS1_34MainloopSm90TmaGmmaWarpSpecializedILi3ENS5_IJNS4_1CILi2EEENSA_ILi1EEESC_EEENS1_35KernelTmaWarpSpecializedCooperativeEEENS5_IJNSA_ILi256EEESG_NSA_ILi64EEEEEENS_6half_tENS5_IJlSC_lEEESJ_SK_NS4_8TiledMMAINS4_8MMA_AtomIJNS4_4SM904GMMA26MMA_64x256x16_F32F16F16_SSILNSO_5MajorE0ELSQ_0ELNSO_7ScaleInE1ELSR_1EEEEEENS4_6LayoutISD_NS5_IJSC_NSA_ILi0EEESV_EEEEENS5_IJNS4_10UnderscoreESY_SY_EEEEENS4_13SM90_TMA_LOADENS4_14ComposedLayoutINS4_7SwizzleILi3ELi4ELi3EEENS4_18smem_ptr_flag_bitsILi16EEENSU_INS5_IJNSA_ILi8EEESH_EEENS5_IJSH_SC_EEEEEEEvNS4_8identityENS4_23SM90_TMA_LOAD_MULTICASTES1B_vS1C_EENS_8epilogue10collective6detail29Sm90TmaWarpSpecializedAdapterINS1G_15DefaultEpilogueISJ_SK_SK_NS1F_6thread17LinearCombinationISJ_Li1EffLNS1K_9ScaleType4KindE0ELNS_15FloatRoundStyleE2ESJ_EENS1_15EpilogueDefaultEEEEEvvEEEEvNT_6ParamsE)
        /*0014*/ 	.word	0x00000788


	//----- nvinfo : EIATTR_MIN_STACK_SIZE
	.align		4
.L_17:
        /*0018*/ 	.byte	0x04, 0x12
        /*001a*/ 	.short	(.L_19 - .L_18)
	.align		4
.L_18:
        /*001c*/ 	.word	index@(_ZN7cutlass13device_kernelINS_4gemm6kernel13GemmUniversalIN4cute5tupleIJiiiiEEENS1_10collective13CollectiveMmaINS1_34MainloopSm90TmaGmmaWarpSpecializedILi3ENS5_IJNS4_1CILi2EEENSA_ILi1EEESC_EEENS1_35KernelTmaWarpSpecializedCooperativeEEENS5_IJNSA_ILi256EEESG_NSA_ILi64EEEEEENS_6half_tENS5_IJlSC_lEEESJ_SK_NS4_8TiledMMAINS4_8MMA_AtomIJNS4_4SM904GMMA26MMA_64x256x16_F32F16F16_SSILNSO_5MajorE0ELSQ_0ELNSO_7ScaleInE1ELSR_1EEEEEENS4_6LayoutISD_NS5_IJSC_NSA_ILi0EEESV_EEEEENS5_IJNS4_10UnderscoreESY_SY_EEEEENS4_13SM90_TMA_LOADENS4_14ComposedLayoutINS4_7SwizzleILi3ELi4ELi3EEENS4_18smem_ptr_flag_bitsILi16EEENSU_INS5_IJNSA_ILi8EEESH_EEENS5_IJSH_SC_EEEEEEEvNS4_8identityENS4_23SM90_TMA_LOAD_MULTICASTES1B_vS1C_EENS_8epilogue10collective6detail29Sm90TmaWarpSpecializedAdapterINS1G_15DefaultEpilogueISJ_SK_SK_NS1F_6thread17LinearCombinationISJ_Li1EffLNS1K_9ScaleType4KindE0ELNS_15FloatRoundStyleE2ESJ_EENS1_15EpilogueDefaultEEEEEvvEEEEvNT_6ParamsE)
        /*0020*/ 	.word	0x00000788
.L_19:


//--------------------- .nv.compat                --------------------------
	.section	.nv.compat,"",@"SHT_CUDA_COMPAT_INFO"
	.align	4
        /*0000*/ 	.byte	0x02, 0x09, 0x01, 0x00, 0x02, 0x02, 0x04, 0x00, 0x02, 0x05, 0x05, 0x00, 0x03, 0x07, 0x01, 0x01
        /*0010*/ 	.byte	0x02, 0x03, 0x01, 0x00, 0x02, 0x06, 0x01, 0x00, 0x04, 0x0b, 0x08, 0x00, 0x00, 0x00, 0x00, 0x00
        /*0020*/ 	.byte	0x00, 0x00, 0x00, 0x00


//--------------------- .nv.info._ZN7cutlass13device_kernelINS_4gemm6kernel13GemmUniversalIN4cute5tupleIJiiiiEEENS1_10collective13CollectiveMmaINS1_34MainloopSm90TmaGmmaWarpSpecializedILi3ENS5_IJNS4_1CILi2EEENSA_ILi1EEESC_EEENS1_35KernelTmaWarpSpecializedCooperativeEEENS5_IJNSA_ILi256EEESG_NSA_ILi64EEEEEENS_6half_tENS5_IJlSC_lEEESJ_SK_NS4_8TiledMMAINS4_8MMA_AtomIJNS4_4SM904GMMA26MMA_64x256x16_F32F16F16_SSILNSO_5MajorE0ELSQ_0ELNSO_7ScaleInE1ELSR_1EEEEEENS4_6LayoutISD_NS5_IJSC_NSA_ILi0EEESV_EEEEENS5_IJNS4_10UnderscoreESY_SY_EEEEENS4_13SM90_TMA_LOADENS4_14ComposedLayoutINS4_7SwizzleILi3ELi4ELi3EEENS4_18smem_ptr_flag_bitsILi16EEENSU_INS5_IJNSA_ILi8EEESH_EEENS5_IJSH_SC_EEEEEEEvNS4_8identityENS4_23SM90_TMA_LOAD_MULTICASTES1B_vS1C_EENS_8epilogue10collective6detail29Sm90TmaWarpSpecializedAdapterINS1G_15DefaultEpilogueISJ_SK_SK_NS1F_6thread17LinearCombinationISJ_Li1EffLNS1K_9ScaleType4KindE0ELNS_15FloatRoundStyleE2ESJ_EENS1_15EpilogueDefaultEEEEEvvEEEEvNT_6ParamsE --------------------------
	.section	.nv.info._ZN7cutlass13device_kernelINS_4gemm6kernel13GemmUniversalIN4cute5tupleIJiiiiEEENS1_10collective13CollectiveMmaINS1_34MainloopSm90TmaGmmaWarpSpecializedILi3ENS5_IJNS4_1CILi2EEENSA_ILi1EEESC_EEENS1_35KernelTmaWarpSpecializedCooperativeEEENS5_IJNSA_ILi256EEESG_NSA_ILi64EEEEEENS_6half_tENS5_IJlSC_lEEESJ_SK_NS4_8TiledMMAINS4_8MMA_AtomIJNS4_4SM904GMMA26MMA_64x256x16_F32F16F16_SSILNSO_5MajorE0ELSQ_0ELNSO_7ScaleInE1ELSR_1EEEEEENS4_6LayoutISD_NS5_IJSC_NSA_ILi0EEESV_EEEEENS5_IJNS4_10UnderscoreESY_SY_EEEEENS4_13SM90_TMA_LOADENS4_14ComposedLayoutINS4_7SwizzleILi3ELi4ELi3EEENS4_18smem_ptr_flag_bitsILi16EEENSU_INS5_IJNSA_ILi8EEESH_EEENS5_IJSH_SC_EEEEEEEvNS4_8identityENS4_23SM90_TMA_LOAD_MULTICASTES1B_vS1C_EENS_8epilogue10collective6detail29Sm90TmaWarpSpecializedAdapterINS1G_15DefaultEpilogueISJ_SK_SK_NS1F_6thread17LinearCombinationISJ_Li1EffLNS1K_9ScaleType4KindE0ELNS_15FloatRoundStyleE2ESJ_EENS1_15EpilogueDefaultEEEEEvvEEEEvNT_6ParamsE,"",@"SHT_CUDA_INFO"
	.sectionflags	@""
	.align	4


	//----- nvinfo : EIATTR_CUDA_API_VERSION
	.align		4
        /*0000*/ 	.byte	0x04, 0x37
        /*0002*/ 	.short	(.L_21 - .L_20)
.L_20:
        /*0004*/ 	.word	0x00000082


	//----- nvinfo : EIATTR_KPARAM_INFO
	.align		4
.L_21:
        /*0008*/ 	.byte	0x04, 0x17
        /*000a*/ 	.short	(.L_23 - .L_22)
.L_22:
        /*000c*/ 	.word	0x00000000
        /*0010*/ 	.short	0x0000
        /*0012*/ 	.short	0x0070
        /*0014*/ 	.byte	0x00, 0xf0, 0x01, 0x10


	//----- nvinfo : EIATTR_SPARSE_MMA_MASK
	.align		4
.L_23:
        /*0018*/ 	.byte	0x03, 0x50
        /*001a*/ 	.short	0x0000


	//----- nvinfo : EIATTR_MAXREG_COUNT
	.align		4
        /*001c*/ 	.byte	0x03, 0x1b
        /*001e*/ 	.short	0x00a8


	//----- nvinfo : EIATTR_NUM_BARRIERS
	.align		4
        /*0020*/ 	.byte	0x02, 0x4c
        /*0022*/ 	.byte	0x01
	.zero		1


	//----- nvinfo : EIATTR_EXTERNS
	.align		4
        /*0024*/ 	.byte	0x04, 0x0f
        /*0026*/ 	.short	(.L_25 - .L_24)


	//   ....[0]....
	.align		4
.L_24:
        /*0028*/ 	.word	index@(__assertfail)


	//----- nvinfo : EIATTR_ANNOTATIONS
	.align		4
.L_25:
        /*002c*/ 	.byte	0x04, 0x55
        /*002e*/ 	.short	(.L_27 - .L_26)


	//   ....[0]....
.L_26:
        /*0030*/ 	.word	0x00000001
        /*0034*/ 	.byte	0xe0, 0x09, 0x00, 0x00, 0x01, 0x00, 0x00, 0x00, 0xf0, 0x09, 0x00, 0x00, 0x01, 0x00, 0x00, 0x00
        /* <DEDUP_REMOVED lines=716> */
        /*2d04*/ 	.byte	0xd0, 0xb0, 0x01, 0x00, 0x01, 0x00, 0x00, 0x00, 0xf0, 0xb0, 0x01, 0x00


	//----- nvinfo : EIATTR_MERCURY_ISA_VERSION
	.align		4
.L_27:
        /*2d10*/ 	.byte	0x03, 0x5f
        /*2d12*/ 	.short	0x0101


	//----- nvinfo : EIATTR_INT_WARP_WIDE_INSTR_OFFSETS
	.align		4
        /*2d14*/ 	.byte	0x04, 0x31
        /*2d16*/ 	.short	(.L_29 - .L_28)


	//   ....[0]....
.L_28:
        /*2d18*/ 	.word	0x00000560


	//   ....[1]....
        /*2d1c*/ 	.word	0x00000570


	//   ....[2]....
        /*2d20*/ 	.word	0x000006e0


	//----- nvinfo : EIATTR_COOP_GROUP_MASK_REGIDS
	.align		4
.L_29:
        /*2d24*/ 	.byte	0x04, 0x29
        /*2d26*/ 	.short	(.L_31 - .L_30)


	//   ....[0]....
.L_30:
        /*2d28*/ 	.word	0xffffffff


	//   ....[1]....
        /*2d2c*/ 	.word	0xffffffff


	//   ....[2]....
        /*2d30*/ 	.word	0xffffffff


	//   ....[3]....
        /*2d34*/ 	.word	0xffffffff


	//   ....[4]....
        /*2d38*/ 	.word	0xffffffff


	//   ....[5]....
        /*2d3c*/ 	.word	0xffffffff


	//----- nvinfo : EIATTR_COOP_GROUP_INSTR_OFFSETS
	.align		4
.L_31:
        /*2d40*/ 	.byte	0x04, 0x28
        /*2d42*/ 	.short	(.L_33 - .L_32)


	//   ....[0]....
.L_32:
        /*2d44*/ 	.word	0x00000070


	//   ....[1]....
        /*2d48*/ 	.word	0x00000080


	//   ....[2]....
        /*2d4c*/ 	.word	0x000001a0


	//   ....[3]....
        /*2d50*/ 	.word	0x000003b0


	//   ....[4]....
        /*2d54*/ 	.word	0x00000820


	//   ....[5]....
        /*2d58*/ 	.word	0x000013f0


	//----- nvinfo : EIATTR_REG_RECONFIG
	.align		4
.L_33:
        /*2d5c*/ 	.byte	0x01, 0x54
	.zero		2


	//----- nvinfo : EIATTR_SYSCALL_OFFSETS
	.align		4
        /*2d60*/ 	.byte	0x04, 0x46
        /*2d62*/ 	.short	(.L_35 - .L_34)


	//   ....[0]....
.L_34:
        /*2d64*/ 	.word	0x000015a0


	//----- nvinfo : EIATTR_MBARRIER_INSTR_OFFSETS
	.align		4
.L_35:
        /*2d68*/ 	.byte	0x04, 0x39
        /*2d6a*/ 	.short	(.L_37 - .L_36)


	//   ....[0]....
.L_36:
        /*2d6c*/ 	.word	0x00000320
        /*2d70*/ 	.word	0x000000ff
        /*2d74*/ 	.word	0x00000000
        /*2d78*/ 	.short	0x0100
        /*2d7a*/ 	.byte	0x08
	.zero		1


	//   ....[1]....
        /*2d7c*/ 	.word	0x00000330
        /*2d80*/ 	.word	0x000000ff
        /*2d84*/ 	.word	0x00000018
        /*2d88*/ 	.short	0x0100
        /*2d8a*/ 	.byte	0x08
	.zero		1


	//   ....[2]....
        /*2d8c*/ 	.word	0x00000340
        /*2d90*/ 	.word	0x000000ff
        /*2d94*/ 	.word	0x00000008
        /*2d98*/ 	.short	0x0100
        /*2d9a*/ 	.byte	0x08
	.zero		1


	//   ....[3]....
        /*2d9c*/ 	.word	0x00000350
        /*2da0*/ 	.word	0x000000ff
        /*2da4*/ 	.word	0x00000020
        /*2da8*/ 	.short	0x0100
        /*2daa*/ 	.byte	0x08
	.zero		1


	//   ....[4]....
        /*2dac*/ 	.word	0x00000360
        /*2db0*/ 	.word	0x000000ff
        /*2db4*/ 	.word	0x00000010
        /*2db8*/ 	.short	0x0100
        /*2dba*/ 	.byte	0x08
	.zero		1


	//   ....[5]....
        /*2dbc*/ 	.word	0x00000370
        /*2dc0*/ 	.word	0x000000ff
        /*2dc4*/ 	.word	0x00000028
        /*2dc8*/ 	.short	0x0100
        /*2dca*/ 	.byte	0x08
	.zero		1


	//   ....[6]....
        /*2dcc*/ 	.word	0x00000750
        /*2dd0*/ 	.word	0x000000ff
        /*2dd4*/ 	.word	0x00000040
        /*2dd8*/ 	.short	0x0100
        /*2dda*/ 	.byte	0x06
	.zero		1


	//   ....[7]....
        /*2ddc*/ 	.word	0x00000780
        /*2de0*/ 	.word	0x000000ff
        /*2de4*/ 	.word	0x00000048
        /*2de8*/ 	.short	0x0100
        /*2dea*/ 	.byte	0x06
	.zero		1


	//   ....[8]....
        /*2dec*/ 	.word	0x00001680
        /*2df0*/ 	.word	0x00000004
        /*2df4*/ 	.word	0x00000000
        /*2df8*/ 	.short	0x010a
        /*2dfa*/ 	.byte	0x3f
	.zero		1


	//   ....[9]....
        /*2dfc*/ 	.word	0x000016c0
        /*2e00*/ 	.word	0x00000004
        /*2e04*/ 	.word	0x00000000
        /*2e08*/ 	.short	0x010a
        /*2e0a*/ 	.byte	0x3f
	.zero		1


	//   ....[10]....
        /*2e0c*/ 	.word	0x00004d10
        /*2e10*/ 	.word	0x00000004
        /*2e14*/ 	.word	0x00000000
        /*2e18*/ 	.short	0x010a
        /*2e1a*/ 	.byte	0x3f
	.zero		1


	//   ....[11]....
        /*2e1c*/ 	.word	0x00004d50
        /*2e20*/ 	.word	0x00000004
        /*2e24*/ 	.word	0x00000000
        /*2e28*/ 	.short	0x010a
        /*2e2a*/ 	.byte	0x3f
	.zero		1


	//   ....[12]....
        /*2e2c*/ 	.word	0x00008e40
        /*2e30*/ 	.word	0x00000004
        /*2e34*/ 	.word	0x00000000
        /*2e38*/ 	.short	0x0101
        /*2e3a*/ 	.byte	0x3f
	.zero		1


	//   ....[13]....
        /*2e3c*/ 	.word	0x00009060
        /*2e40*/ 	.word	0x00000000
        /*2e44*/ 	.word	0x00000000
        /*2e48*/ 	.short	0x0101
        /*2e4a*/ 	.byte	0x3f
	.zero		1


	//   ....[14]....
        /*2e4c*/ 	.word	0x0001ac60
        /*2e50*/ 	.word	0x00000005
        /*2e54*/ 	.word	0x00000018
        /*2e58*/ 	.short	0x010a
        /*2e5a*/ 	.byte	0x3f
	.zero		1


	//   ....[15]....
        /*2e5c*/ 	.word	0x0001aff0
        /*2e60*/ 	.word	0x00000002
        /*2e64*/ 	.word	0x00000048
        /*2e68*/ 	.short	0x0101
        /*2e6a*/ 	.byte	0x3f
	.zero		1


	//   ....[16]....
        /*2e6c*/ 	.word	0x0001b7f0
        /*2e70*/ 	.word	0x00000005
        /*2e74*/ 	.word	0x00000000
        /*2e78*/ 	.short	0x010a
        /*2e7a*/ 	.byte	0x3f
	.zero		1


	//   ....[17]....
        /*2e7c*/ 	.word	0x0001b880
        /*2e80*/ 	.word	0x00000007
        /*2e84*/ 	.word	0x00000000
        /*2e88*/ 	.short	0x010a
        /*2e8a*/ 	.byte	0x3f
	.zero		1


	//   ....[18]....
        /*2e8c*/ 	.word	0x0001b910
        /*2e90*/ 	.word	0x00000003
        /*2e94*/ 	.word	0x00000000
        /*2e98*/ 	.short	0x010a
        /*2e9a*/ 	.byte	0x3f
	.zero		1


	//   ....[19]....
        /*2e9c*/ 	.word	0x0001b970
        /*2ea0*/ 	.word	0x00000004
        /*2ea4*/ 	.word	0x00000000
        /*2ea8*/ 	.short	0x010a
        /*2eaa*/ 	.byte	0x3f
	.zero		1


	//   ....[20]....
        /*2eac*/ 	.word	0x0001b9c0
        /*2eb0*/ 	.word	0x00000004
        /*2eb4*/ 	.word	0x00000000
        /*2eb8*/ 	.short	0x010a
        /*2eba*/ 	.byte	0x3f
	.zero		1


	//   ....[21]....
        /*2ebc*/ 	.word	0x0001ba90
        /*2ec0*/ 	.word	0x00000005
        /*2ec4*/ 	.word	0x00000018
        /*2ec8*/ 	.short	0x010a
        /*2eca*/ 	.byte	0x3f
	.zero		1


	//   ....[22]....
        /*2ecc*/ 	.word	0x0001bb60
        /*2ed0*/ 	.word	0x00000005
        /*2ed4*/ 	.word	0x00000000
        /*2ed8*/ 	.short	0x010a
        /*2eda*/ 	.byte	0x3f
	.zero		1


	//   ....[23]....
        /*2edc*/ 	.word	0x0001bbb0
        /*2ee0*/ 	.word	0x00000007
        /*2ee4*/ 	.word	0x00000000
        /*2ee8*/ 	.short	0x010a
        /*2eea*/ 	.byte	0x3f
	.zero		1


	//----- nvinfo : EIATTR_NUM_MBARRIERS
	.align		4
.L_37:
        /*2eec*/ 	.byte	0x03, 0x38
        /*2eee*/ 	.short	0x0008


	//----- nvinfo : EIATTR_EXIT_INSTR_OFFSETS
	.align		4
        /*2ef0*/ 	.byte	0x04, 0x1c
        /*2ef2*/ 	.short	(.L_39 - .L_38)


	//   ....[0]....
.L_38:
        /*2ef4*/ 	.word	0x00000a80


	//   ....[1]....
        /*2ef8*/ 	.word	0x00001310


	//   ....[2]....
        /*2efc*/ 	.word	0x0001a2b0


	//   ....[3]....
        /*2f00*/ 	.word	0x0001a8d0


	//   ....[4]....
        /*2f04*/ 	.word	0x0001b960


	//----- nvinfo : EIATTR_MAX_THREADS
	.align		4
.L_39:
        /*2f08*/ 	.byte	0x04, 0x05
        /*2f0a*/ 	.short	(.L_41 - .L_40)
.L_40:
        /*2f0c*/ 	.word	0x00000180
        /*2f10*/ 	.word	0x00000001
        /*2f14*/ 	.word	0x00000001


	//----- nvinfo : EIATTR_CRS_STACK_SIZE
	.align		4
.L_41:
        /*2f18*/ 	.byte	0x04, 0x1e
        /*2f1a*/ 	.short	(.L_43 - .L_42)
.L_42:
        /*2f1c*/ 	.word	0x00000000


	//----- nvinfo : EIATTR_CBANK_PARAM_SIZE
	.align		4
.L_43:
        /*2f20*/ 	.byte	0x03, 0x19
        /*2f22*/ 	.short	0x0470


	//----- nvinfo : EIATTR_PARAM_CBANK
	.align		4
        /*2f24*/ 	.byte	0x04, 0x0a
        /*2f26*/ 	.short	(.L_45 - .L_44)
	.align		4
.L_44:
        /*2f28*/ 	.word	index@(.nv.constant0._ZN7cutlass13device_kernelINS_4gemm6kernel13GemmUniversalIN4cute5tupleIJiiiiEEENS1_10collective13CollectiveMmaINS1_34MainloopSm90TmaGmmaWarpSpecializedILi3ENS5_IJNS4_1CILi2EEENSA_ILi1EEESC_EEENS1_35KernelTmaWarpSpecializedCooperativeEEENS5_IJNSA_ILi256EEESG_NSA_ILi64EEEEEENS_6half_tENS5_IJlSC_lEEESJ_SK_NS4_8TiledMMAINS4_8MMA_AtomIJNS4_4SM904GMMA26MMA_64x256x16_F32F16F16_SSILNSO_5MajorE0ELSQ_0ELNSO_7ScaleInE1ELSR_1EEEEEENS4_6LayoutISD_NS5_IJSC_NSA_ILi0EEESV_EEEEENS5_IJNS4_10UnderscoreESY_SY_EEEEENS4_13SM90_TMA_LOADENS4_14ComposedLayoutINS4_7SwizzleILi3ELi4ELi3EEENS4_18smem_ptr_flag_bitsILi16EEENSU_INS5_IJNSA_ILi8EEESH_EEENS5_IJSH_SC_EEEEEEEvNS4_8identityENS4_23SM90_TMA_LOAD_MULTICASTES1B_vS1C_EENS_8epilogue10collective6detail29Sm90TmaWarpSpecializedAdapterINS1G_15DefaultEpilogueISJ_SK_SK_NS1F_6thread17LinearCombinationISJ_Li1EffLNS1K_9ScaleType4KindE0ELNS_15FloatRoundStyleE2ESJ_EENS1_15EpilogueDefaultEEEEEvvEEEEvNT_6ParamsE)
        /*2f2c*/ 	.short	0x0210
        /*2f2e*/ 	.short	0x0470


	//----- nvinfo : EIATTR_SW_WAR
	.align		4
.L_45:
        /*2f30*/ 	.byte	0x04, 0x36
        /*2f32*/ 	.short	(.L_47 - .L_46)
.L_46:
        /*2f34*/ 	.word	0x00000008
.L_47:


//--------------------- .nv.callgraph             --------------------------
	.section	.nv.callgraph,"",@"SHT_CUDA_CALLGRAPH"
	.align	4
	.sectionentsize	8
	.align		4
        /*0000*/ 	.word	0x00000000
	.align		4
        /*0004*/ 	.word	0xffffffff
	.align		4
        /*0008*/ 	.word	index@(_ZN7cutlass13device_kernelINS_4gemm6kernel13GemmUniversalIN4cute5tupleIJiiiiEEENS1_10collective13CollectiveMmaINS1_34MainloopSm90TmaGmmaWarpSpecializedILi3ENS5_IJNS4_1CILi2EEENSA_ILi1EEESC_EEENS1_35KernelTmaWarpSpecializedCooperativeEEENS5_IJNSA_ILi256EEESG_NSA_ILi64EEEEEENS_6half_tENS5_IJlSC_lEEESJ_SK_NS4_8TiledMMAINS4_8MMA_AtomIJNS4_4SM904GMMA26MMA_64x256x16_F32F16F16_SSILNSO_5MajorE0ELSQ_0ELNSO_7ScaleInE1ELSR_1EEEEEENS4_6LayoutISD_NS5_IJSC_NSA_ILi0EEESV_EEEEENS5_IJNS4_10UnderscoreESY_SY_EEEEENS4_13SM90_TMA_LOADENS4_14ComposedLayoutINS4_7SwizzleILi3ELi4ELi3EEENS4_18smem_ptr_flag_bitsILi16EEENSU_INS5_IJNSA_ILi8EEESH_EEENS5_IJSH_SC_EEEEEEEvNS4_8identityENS4_23SM90_TMA_LOAD_MULTICASTES1B_vS1C_EENS_8epilogue10collective6detail29Sm90TmaWarpSpecializedAdapterINS1G_15DefaultEpilogueISJ_SK_SK_NS1F_6thread17LinearCombinationISJ_Li1EffLNS1K_9ScaleType4KindE0ELNS_15FloatRoundStyleE2ESJ_EENS1_15EpilogueDefaultEEEEEvvEEEEvNT_6ParamsE)
	.align		4
        /*000c*/ 	.word	index@(__assertfail)
	.align		4
        /*0010*/ 	.word	0x00000000
	.align		4
        /*0014*/ 	.word	0xfffffffe
	.align		4
        /*0018*/ 	.word	0x00000000
	.align		4
        /*001c*/ 	.word	0xfffffffd
	.align		4
        /*0020*/ 	.word	0x00000000
	.align		4
        /*0024*/ 	.word	0xfffffffc


//--------------------- .nv.constant4             --------------------------
	.section	.nv.constant4,"a",@progbits
	.align	8
	.align		8
.nv.constant4:
        /*0000*/ 	.dword	__assertfail
	.align		8
        /*0008*/ 	.dword	__unnamed_1
	.align		8
        /*0010*/ 	.dword	_ZN39_INTERNAL_cb91e2f5_4_k_cu_320e81fc_36804cuda3std3__45__cpo5beginE
	.align		8
        /*0018*/ 	.dword	_ZN39_INTERNAL_cb91e2f5_4_k_cu_320e81fc_36804cuda3std3__45__cpo3endE
	.align		8
        /*0020*/ 	.dword	_ZN39_INTERNAL_cb91e2f5_4_k_cu_320e81fc_36804cuda3std3__45__cpo6cbeginE
	.align		8
        /*0028*/ 	.dword	_ZN39_INTERNAL_cb91e2f5_4_k_cu_320e81fc_36804cuda3std3__45__cpo4cendE
	.align		8
        /*0030*/ 	.dword	_ZN39_INTERNAL_cb91e2f5_4_k_cu_320e81fc_36804cuda3std3__441_GLOBAL__N__cb91e2f5_4_k_cu_320e81fc_36806ignoreE
	.align		8
        /*0038*/ 	.dword	_ZN39_INTERNAL_cb91e2f5_4_k_cu_320e81fc_36804cuda3std3__419piecewise_constructE
	.align		8
        /*0040*/ 	.dword	_ZN39_INTERNAL_cb91e2f5_4_k_cu_320e81fc_36804cuda3std3__48in_placeE
	.align		8
        /*0048*/ 	.dword	_ZN39_INTERNAL_cb91e2f5_4_k_cu_320e81fc_36804cuda3std6ranges3__45__cpo4swapE
	.align		8
        /*0050*/ 	.dword	_ZN39_INTERNAL_cb91e2f5_4_k_cu_320e81fc_36804cuda3std6ranges3__45__cpo9iter_moveE
	.align		8
        /*0058*/ 	.dword	_ZN39_INTERNAL_cb91e2f5_4_k_cu_320e81fc_36804cute7productE
	.align		8
        /*0060*/ 	.dword	_ZN39_INTERNAL_cb91e2f5_4_k_cu_320e81fc_36804cute1_E
	.align		8
        /*0068*/ 	.dword	$str$22
	.align		8
        /*0070*/ 	.dword	$str$23


//--------------------- .text._ZN7cutlass13device_kernelINS_4gemm6kernel13GemmUniversalIN4cute5tupleIJiiiiEEENS1_10collective13CollectiveMmaINS1_34MainloopSm90TmaGmmaWarpSpecializedILi3ENS5_IJNS4_1CILi2EEENSA_ILi1EEESC_EEENS1_35KernelTmaWarpSpecializedCooperativeEEENS5_IJNSA_ILi256EEESG_NSA_ILi64EEEEEENS_6half_tENS5_IJlSC_lEEESJ_SK_NS4_8TiledMMAINS4_8MMA_AtomIJNS4_4SM904GMMA26MMA_64x256x16_F32F16F16_SSILNSO_5MajorE0ELSQ_0ELNSO_7ScaleInE1ELSR_1EEEEEENS4_6LayoutISD_NS5_IJSC_NSA_ILi0EEESV_EEEEENS5_IJNS4_10UnderscoreESY_SY_EEEEENS4_13SM90_TMA_LOADENS4_14ComposedLayoutINS4_7SwizzleILi3ELi4ELi3EEENS4_18smem_ptr_flag_bitsILi16EEENSU_INS5_IJNSA_ILi8EEESH_EEENS5_IJSH_SC_EEEEEEEvNS4_8identityENS4_23SM90_TMA_LOAD_MULTICASTES1B_vS1C_EENS_8epilogue10collective6detail29Sm90TmaWarpSpecializedAdapterINS1G_15DefaultEpilogueISJ_SK_SK_NS1F_6thread17LinearCombinationISJ_Li1EffLNS1K_9ScaleType4KindE0ELNS_15FloatRoundStyleE2ESJ_EENS1_15EpilogueDefaultEEEEEvvEEEEvNT_6ParamsE --------------------------
	.section	.text._ZN7cutlass13device_kernelINS_4gemm6kernel13GemmUniversalIN4cute5tupleIJiiiiEEENS1_10collective13CollectiveMmaINS1_34MainloopSm90TmaGmmaWarpSpecializedILi3ENS5_IJNS4_1CILi2EEENSA_ILi1EEESC_EEENS1_35KernelTmaWarpSpecializedCooperativeEEENS5_IJNSA_ILi256EEESG_NSA_ILi64EEEEEENS_6half_tENS5_IJlSC_lEEESJ_SK_NS4_8TiledMMAINS4_8MMA_AtomIJNS4_4SM904GMMA26MMA_64x256x16_F32F16F16_SSILNSO_5MajorE0ELSQ_0ELNSO_7ScaleInE1ELSR_1EEEEEENS4_6LayoutISD_NS5_IJSC_NSA_ILi0EEESV_EEEEENS5_IJNS4_10UnderscoreESY_SY_EEEEENS4_13SM90_TMA_LOADENS4_14ComposedLayoutINS4_7SwizzleILi3ELi4ELi3EEENS4_18smem_ptr_flag_bitsILi16EEENSU_INS5_IJNSA_ILi8EEESH_EEENS5_IJSH_SC_EEEEEEEvNS4_8identityENS4_23SM90_TMA_LOAD_MULTICASTES1B_vS1C_EENS_8epilogue10collective6detail29Sm90TmaWarpSpecializedAdapterINS1G_15DefaultEpilogueISJ_SK_SK_NS1F_6thread17LinearCombinationISJ_Li1EffLNS1K_9ScaleType4KindE0ELNS_15FloatRoundStyleE2ESJ_EENS1_15EpilogueDefaultEEEEEvvEEEEvNT_6ParamsE,"ax",@progbits
	.align	128
.text._ZN7cutlass13device_kernelINS_4gemm6kernel13GemmUniversalIN4cute5tupleIJiiiiEEENS1_10collective13CollectiveMmaINS1_34MainloopSm90TmaGmmaWarpSpecializedILi3ENS5_IJNS4_1CILi2EEENSA_ILi1EEESC_EEENS1_35KernelTmaWarpSpecializedCooperativeEEENS5_IJNSA_ILi256EEESG_NSA_ILi64EEEEEENS_6half_tENS5_IJlSC_lEEESJ_SK_NS4_8TiledMMAINS4_8MMA_AtomIJNS4_4SM904GMMA26MMA_64x256x16_F32F16F16_SSILNSO_5MajorE0ELSQ_0ELNSO_7ScaleInE1ELSR_1EEEEEENS4_6LayoutISD_NS5_IJSC_NSA_ILi0EEESV_EEEEENS5_IJNS4_10UnderscoreESY_SY_EEEEENS4_13SM90_TMA_LOADENS4_14ComposedLayoutINS4_7SwizzleILi3ELi4ELi3EEENS4_18smem_ptr_flag_bitsILi16EEENSU_INS5_IJNSA_ILi8EEESH_EEENS5_IJSH_SC_EEEEEEEvNS4_8identityENS4_23SM90_TMA_LOAD_MULTICASTES1B_vS1C_EENS_8epilogue10collective6detail29Sm90TmaWarpSpecializedAdapterINS1G_15DefaultEpilogueISJ_SK_SK_NS1F_6thread17LinearCombinationISJ_Li1EffLNS1K_9ScaleType4KindE0ELNS_15FloatRoundStyleE2ESJ_EENS1_15EpilogueDefaultEEEEEvvEEEEvNT_6ParamsE:
        .type           _ZN7cutlass13device_kernelINS_4gemm6kernel13GemmUniversalIN4cute5tupleIJiiiiEEENS1_10collective13CollectiveMmaINS1_34MainloopSm90TmaGmmaWarpSpecializedILi3ENS5_IJNS4_1CILi2EEENSA_ILi1EEESC_EEENS1_35KernelTmaWarpSpecializedCooperativeEEENS5_IJNSA_ILi256EEESG_NSA_ILi64EEEEEENS_6half_tENS5_IJlSC_lEEESJ_SK_NS4_8TiledMMAINS4_8MMA_AtomIJNS4_4SM904GMMA26MMA_64x256x16_F32F16F16_SSILNSO_5MajorE0ELSQ_0ELNSO_7ScaleInE1ELSR_1EEEEEENS4_6LayoutISD_NS5_IJSC_NSA_ILi0EEESV_EEEEENS5_IJNS4_10UnderscoreESY_SY_EEEEENS4_13SM90_TMA_LOADENS4_14ComposedLayoutINS4_7SwizzleILi3ELi4ELi3EEENS4_18smem_ptr_flag_bitsILi16EEENSU_INS5_IJNSA_ILi8EEESH_EEENS5_IJSH_SC_EEEEEEEvNS4_8identityENS4_23SM90_TMA_LOAD_MULTICASTES1B_vS1C_EENS_8epilogue10collective6detail29Sm90TmaWarpSpecializedAdapterINS1G_15DefaultEpilogueISJ_SK_SK_NS1F_6thread17LinearCombinationISJ_Li1EffLNS1K_9ScaleType4KindE0ELNS_15FloatRoundStyleE2ESJ_EENS1_15EpilogueDefaultEEEEEvvEEEEvNT_6ParamsE,@function
        .size           _ZN7cutlass13device_kernelINS_4gemm6kernel13GemmUniversalIN4cute5tupleIJiiiiEEENS1_10collective13CollectiveMmaINS1_34MainloopSm90TmaGmmaWarpSpecializedILi3ENS5_IJNS4_1CILi2EEENSA_ILi1EEESC_EEENS1_35KernelTmaWarpSpecializedCooperativeEEENS5_IJNSA_ILi256EEESG_NSA_ILi64EEEEEENS_6half_tENS5_IJlSC_lEEESJ_SK_NS4_8TiledMMAINS4_8MMA_AtomIJNS4_4SM904GMMA26MMA_64x256x16_F32F16F16_SSILNSO_5MajorE0ELSQ_0ELNSO_7ScaleInE1ELSR_1EEEEEENS4_6LayoutISD_NS5_IJSC_NSA_ILi0EEESV_EEEEENS5_IJNS4_10UnderscoreESY_SY_EEEEENS4_13SM90_TMA_LOADENS4_14ComposedLayoutINS4_7SwizzleILi3ELi4ELi3EEENS4_18smem_ptr_flag_bitsILi16EEENSU_INS5_IJNSA_ILi8EEESH_EEENS5_IJSH_SC_EEEEEEEvNS4_8identityENS4_23SM90_TMA_LOAD_MULTICASTES1B_vS1C_EENS_8epilogue10collective6detail29Sm90TmaWarpSpecializedAdapterINS1G_15DefaultEpilogueISJ_SK_SK_NS1F_6thread17LinearCombinationISJ_Li1EffLNS1K_9ScaleType4KindE0ELNS_15FloatRoundStyleE2ESJ_EENS1_15EpilogueDefaultEEEEEvvEEEEvNT_6ParamsE,(.L_x_579 - _ZN7cutlass13device_kernelINS_4gemm6kernel13GemmUniversalIN4cute5tupleIJiiiiEEENS1_10collective13CollectiveMmaINS1_34MainloopSm90TmaGmmaWarpSpecializedILi3ENS5_IJNS4_1CILi2EEENSA_ILi1EEESC_EEENS1_35KernelTmaWarpSpecializedCooperativeEEENS5_IJNSA_ILi256EEESG_NSA_ILi64EEEEEENS_6half_tENS5_IJlSC_lEEESJ_SK_NS4_8TiledMMAINS4_8MMA_AtomIJNS4_4SM904GMMA26MMA_64x256x16_F32F16F16_SSILNSO_5MajorE0ELSQ_0ELNSO_7ScaleInE1ELSR_1EEEEEENS4_6LayoutISD_NS5_IJSC_NSA_ILi0EEESV_EEEEENS5_IJNS4_10UnderscoreESY_SY_EEEEENS4_13SM90_TMA_LOADENS4_14ComposedLayoutINS4_7SwizzleILi3ELi4ELi3EEENS4_18smem_ptr_flag_bitsILi16EEENSU_INS5_IJNSA_ILi8EEESH_EEENS5_IJSH_SC_EEEEEEEvNS4_8identityENS4_23SM90_TMA_LOAD_MULTICASTES1B_vS1C_EENS_8epilogue10collective6detail29Sm90TmaWarpSpecializedAdapterINS1G_15DefaultEpilogueISJ_SK_SK_NS1F_6thread17LinearCombinationISJ_Li1EffLNS1K_9ScaleType4KindE0ELNS_15FloatRoundStyleE2ESJ_EENS1_15EpilogueDefaultEEEEEvvEEEEvNT_6ParamsE)
        .other          _ZN7cutlass13device_kernelINS_4gemm6kernel13GemmUniversalIN4cute5tupleIJiiiiEEENS1_10collective13CollectiveMmaINS1_34MainloopSm90TmaGmmaWarpSpecializedILi3ENS5_IJNS4_1CILi2EEENSA_ILi1EEESC_EEENS1_35KernelTmaWarpSpecializedCooperativeEEENS5_IJNSA_ILi256EEESG_NSA_ILi64EEEEEENS_6half_tENS5_IJlSC_lEEESJ_SK_NS4_8TiledMMAINS4_8MMA_AtomIJNS4_4SM904GMMA26MMA_64x256x16_F32F16F16_SSILNSO_5MajorE0ELSQ_0ELNSO_7ScaleInE1ELSR_1EEEEEENS4_6LayoutISD_NS5_IJSC_NSA_ILi0EEESV_EEEEENS5_IJNS4_10UnderscoreESY_SY_EEEEENS4_13SM90_TMA_LOADENS4_14ComposedLayoutINS4_7SwizzleILi3ELi4ELi3EEENS4_18smem_ptr_flag_bitsILi16EEENSU_INS5_IJNSA_ILi8EEESH_EEENS5_IJSH_SC_EEEEEEEvNS4_8identityENS4_23SM90_TMA_LOAD_MULTICASTES1B_vS1C_EENS_8epilogue10collective6detail29Sm90TmaWarpSpecializedAdapterINS1G_15DefaultEpilogueISJ_SK_SK_NS1F_6thread17LinearCombinationISJ_Li1EffLNS1K_9ScaleType4KindE0ELNS_15FloatRoundStyleE2ESJ_EENS1_15EpilogueDefaultEEEEEvvEEEEvNT_6ParamsE,@"STO_CUDA_ENTRY STV_DEFAULT"
_ZN7cutlass13device_kernelINS_4gemm6kernel13GemmUniversalIN4cute5tupleIJiiiiEEENS1_10collective13CollectiveMmaINS1_34MainloopSm90TmaGmmaWarpSpecializedILi3ENS5_IJNS4_1CILi2EEENSA_ILi1EEESC_EEENS1_35KernelTmaWarpSpecializedCooperativeEEENS5_IJNSA_ILi256EEESG_NSA_ILi64EEEEEENS_6half_tENS5_IJlSC_lEEESJ_SK_NS4_8TiledMMAINS4_8MMA_AtomIJNS4_4SM904GMMA26MMA_64x256x16_F32F16F16_SSILNSO_5MajorE0ELSQ_0ELNSO_7ScaleInE1ELSR_1EEEEEENS4_6LayoutISD_NS5_IJSC_NSA_ILi0EEESV_EEEEENS5_IJNS4_10UnderscoreESY_SY_EEEEENS4_13SM90_TMA_LOADENS4_14ComposedLayoutINS4_7SwizzleILi3ELi4ELi3EEENS4_18smem_ptr_flag_bitsILi16EEENSU_INS5_IJNSA_ILi8EEESH_EEENS5_IJSH_SC_EEEEEEEvNS4_8identityENS4_23SM90_TMA_LOAD_MULTICASTES1B_vS1C_EENS_8epilogue10collective6detail29Sm90TmaWarpSpecializedAdapterINS1G_15DefaultEpilogueISJ_SK_SK_NS1F_6thread17LinearCombinationISJ_Li1EffLNS1K_9ScaleType4KindE0ELNS_15FloatRoundStyleE2ESJ_EENS1_15EpilogueDefaultEEEEEvvEEEEvNT_6ParamsE:
[----:B------:R-:W0:Y:S02]  /*0000*/  LDC R1, c[0x0][0x28] ;  /* 0x00000a00ff017b82 */ /* 0x000e240000000800 */
[----:B0-----:R-:W-:Y:S01]  /*0010*/  VIADD R1, R1, 0xfffff878 ;  /* 0xfffff87801017836 */ /* 0x001fe20000000000 */
[----:B------:R-:W0:Y:S01]  /*0020*/  S2R R4, SR_TID.X ;  /* 0x0000000000047919 */ /* 0x000e220000002100 */
[----:B------:R-:W-:Y:S01]  /*0030*/  ELECT P0, URZ, PT ;  /* 0x00000000003f782f */ /* 0x000fe20003800000 */
[----:B------:R-:W-:Y:S01]  /*0040*/  BSSY B0, `(.L_x_0) ;  /* 0x0000015000007945 */ /* 0x000fe20003800000 */
[--C-:B0-----:R-:W-:Y:S02]  /*0050*/  SHF.R.U32.HI R0, RZ, 0x5, R4.reuse ;  /* 0x00000005ff007819 */ /* 0x101fe40000011604 */
[----:B------:R-:W-:-:S03]  /*0060*/  SHF.R.U32.HI R2, RZ, 0x7, R4 ;  /* 0x00000007ff027819 */ /* 0x000fc60000011604 */
[----:B------:R-:W0:Y:S04]  /*0070*/  SHFL.IDX PT, R3, R0, RZ, 0x1f ;  /* 0x00001fff00037589 */ /* 0x000e2800000e0000 */
[----:B------:R-:W1:Y:S01]  /*0080*/  SHFL.IDX PT, R2, R2, RZ, 0x1f ;  /* 0x00001fff02027589 */ /* 0x000e6200000e0000 */
[----:B0-----:R-:W-:Y:S02]  /*0090*/  R2UR UR9, R3 ;  /* 0x00000000030972ca */ /* 0x001fe400000e0000 */
[----:B-1----:R-:W-:-:S11]  /*00a0*/  R2UR UR5, R2 ;  /* 0x00000000020572ca */ /* 0x002fd600000e0000 */
[----:B------:R-:W-:Y:S02]  /*00b0*/  USHF.R.S32.HI UR4, URZ, 0x1f, UR9 ;  /* 0x0000001f3f047899 */ /* 0x000fe40008011409 */
[----:B------:R-:W-:Y:S02]  /*00c0*/  ISETP.NE.OR P0, PT, RZ, UR9, !P0 ;  /* 0x00000009ff007c0c */ /* 0x000fe4000c705670 */
[----:B------:R-:W-:-:S04]  /*00d0*/  ULEA.HI UR4, UR4, UR9, URZ, 0x2 ;  /* 0x0000000904047291 */ /* 0x000fc8000f8f103f */
[----:B------:R-:W-:-:S04]  /*00e0*/  ULOP3.LUT UR4, UR4, 0xfffffffc, URZ, 0xc0, !UPT ;  /* 0xfffffffc04047892 */ /* 0x000fc8000f8ec03f */
[----:B------:R-:W-:-:S03]  /*00f0*/  UIADD3 UR9, UR9, -UR4, URZ ;  /* 0x8000000409097290 */ /* 0x000fc6000fffe03f */
[----:B------:R-:W-:Y:S09]  /*0100*/  @P0 BRA `(.L_x_1) ;  /* 0x0000000000200947 */ /* 0x000ff20003800000 */
[----:B------:R-:W-:Y:S02]  /*0110*/  ULDC.64 UR6, c[0x0][0x198] ;  /* 0x0000660000067ab9 */ /* 0x000fe40000000a00 */
[----:B------:R-:W-:Y:S02]  /*0120*/  UIADD3 UR10, UP0, UR6, 0xf0, URZ ;  /* 0x000000f0060a7890 */ /* 0x000fe4000ff1e03f */
[----:B------:R-:W-:Y:S02]  /*0130*/  UIADD3 UR6, UP1, UR6, 0x1f0, URZ ;  /* 0x000001f006067890 */ /* 0x000fe4000ff3e03f */
[----:B------:R-:W-:Y:S02]  /*0140*/  UIADD3.X UR11, URZ, UR7, URZ, UP0, !UPT ;  /* 0x000000073f0b7290 */ /* 0x000fe400087fe43f */
[----:B------:R-:W-:-:S07]  /*0150*/  UIADD3.X UR7, URZ, UR7, URZ, UP1, !UPT ;  /* 0x000000073f077290 */ /* 0x000fce0008ffe43f */
[----:B------:R0:W-:Y:S02]  /*0160*/  UTMACCTL.PF [UR10] ;  /* 0x000000000a0079b9 */ /* 0x0001e40008040000 */
[----:B------:R0:W-:Y:S02]  /*0170*/  UTMACCTL.PF [UR6] ;  /* 0x00000000060079b9 */ /* 0x0001e40008040000 */
[----:B0-----:R-:W-:Y:S01]  /*0180*/  NOP ;  /* 0x0000000000007918 */ /* 0x001fe20000000000 */
.L_x_1:
[----:B------:R-:W-:Y:S05]  /*0190*/  BSYNC B0 ;  /* 0x0000000000007941 */ /* 0x000fea0003800000 */
.L_x_0:
[----:B------:R-:W0:Y:S01]  /*01a0*/  SHFL.IDX PT, R2, R0, RZ, 0x1f ;  /* 0x00001fff00027589 */ /* 0x000e2200000e0000 */
[----:B------:R-:W-:Y:S01]  /*01b0*/  UISETP.NE.AND UP0, UPT, UR9, 0x3, UPT ;  /* 0x000000030900788c */ /* 0x000fe2000bf05270 */
[----:B------:R-:W-:Y:S01]  /*01c0*/  ISETP.NE.AND P1, PT, RZ, UR5, PT ;  /* 0x00000005ff007c0c */ /* 0x000fe2000bf25270 */
[----:B------:R-:W-:Y:S02]  /*01d0*/  UIADD3 UR16, UR5, -0x1, URZ ;  /* 0xffffffff05107890 */ /* 0x000fe4000fffe03f */
[----:B------:R-:W-:Y:S02]  /*01e0*/  UISETP.EQ.OR UP0, UPT, UR9, URZ, !UP0 ;  /* 0x0000003f0900728c */ /* 0x000fe4000c702670 */
[----:B------:R-:W-:Y:S02]  /*01f0*/  UISETP.GE.U32.AND UP1, UPT, UR16, 0x2, UPT ;  /* 0x000000021000788c */ /* 0x000fe4000bf26070 */
[----:B------:R-:W-:-:S04]  /*0200*/  UISETP.EQ.AND UP0, UPT, UR5, URZ, UP0 ;  /* 0x0000003f0500728c */ /* 0x000fc80008702270 */
[----:B------:R-:W-:-:S04]  /*0210*/  USEL UR40, URZ, 0x1, !UP0 ;  /* 0x000000013f287887 */ /* 0x000fc8000c000000 */
[----:B------:R-:W-:Y:S01]  /*0220*/  USEL UR40, UR40, 0x2, UP1 ;  /* 0x0000000228287887 */ /* 0x000fe20008800000 */
[----:B0-----:R-:W-:-:S13]  /*0230*/  ISETP.NE.AND P0, PT, R2, RZ, PT ;  /* 0x000000ff0200720c */ /* 0x001fda0003f05270 */
[----:B------:R-:W-:Y:S05]  /*0240*/  @P0 BRA `(.L_x_2) ;  /* 0x0000000000500947 */ /* 0x000fea0003800000 */
[----:B------:R-:W0:Y:S01]  /*0250*/  S2UR UR8, SR_CgaCtaId ;  /* 0x00000000000879c3 */ /* 0x000e220000008800 */
[----:B------:R-:W-:Y:S01]  /*0260*/  UMOV UR4, 0x400 ;  /* 0x0000040000047882 */ /* 0x000fe20000000000 */
[----:B------:R-:W-:Y:S01]  /*0270*/  UMOV UR5, 0x1 ;  /* 0x0000000100057882 */ /* 0x000fe20000000000 */
[----:B------:R-:W-:Y:S01]  /*0280*/  UMOV UR6, 0x4 ;  /* 0x0000000400067882 */ /* 0x000fe20000000000 */
[----:B------:R-:W-:Y:S01]  /*0290*/  ELECT P0, URZ, PT ;  /* 0x00000000003f782f */ /* 0x000fe20003800000 */
[----:B------:R-:W-:-:S04]  /*02a0*/  UIADD3 UR6, -UR6, 0x100000, URZ ;  /* 0x0010000006067890 */ /* 0x000fc8000fffe13f */
[----:B------:R-:W-:Y:S02]  /*02b0*/  USHF.L.U32 UR7, UR6, 0xb, URZ ;  /* 0x0000000b06077899 */ /* 0x000fe4000800063f */
[----:B------:R-:W-:Y:S02]  /*02c0*/  USHF.L.U32 UR6, UR6, 0x1, URZ ;  /* 0x0000000106067899 */ /* 0x000fe4000800063f */
[----:B0-----:R-:W-:Y:S02]  /*02d0*/  ULEA UR8, UR8, UR4, 0x18 ;  /* 0x0000000408087291 */ /* 0x001fe4000f8ec03f */
[----:B------:R-:W-:-:S04]  /*02e0*/  UIADD3 UR4, -UR5, 0x100000, URZ ;  /* 0x0010000005047890 */ /* 0x000fc8000fffe13f */
[----:B------:R-:W-:Y:S02]  /*02f0*/  USHF.L.U32 UR5, UR4, 0xb, URZ ;  /* 0x0000000b04057899 */ /* 0x000fe4000800063f */
[----:B------:R-:W-:Y:S01]  /*0300*/  USHF.L.U32 UR4, UR4, 0x1, URZ ;  /* 0x0000000104047899 */ /* 0x000fe2000800063f */
[----:B------:R-:W0:Y:S11]  /*0310*/  FENCE.VIEW.ASYNC.S ;  /* 0x00000000000073c6 */ /* 0x000e360000000000 */
[----:B0-----:R0:W1:Y:S01]  /*0320*/  SYNCS.EXCH.64 URZ, [UR8], UR4 ;  /* 0x00000004083f75b2 */ /* 0x0010620008000100 */
[----:B------:R0:W2:Y:S01]  /*0330*/  SYNCS.EXCH.64 URZ, [UR8+0x18], UR6 ;  /* 0x00001806083f75b2 */ /* 0x0000a20008000100 */
[----:B------:R0:W3:Y:S01]  /*0340*/  SYNCS.EXCH.64 URZ, [UR8+0x8], UR4 ;  /* 0x00000804083f75b2 */ /* 0x0000e20008000100 */
[----:B------:R0:W4:Y:S01]  /*0350*/  SYNCS.EXCH.64 URZ, [UR8+0x20], UR6 ;  /* 0x00002006083f75b2 */ /* 0x0001220008000100 */
[----:B------:R0:W0:Y:S01]  /*0360*/  SYNCS.EXCH.64 URZ, [UR8+0x10], UR4 ;  /* 0x00001004083f75b2 */ /* 0x0000220008000100 */
[----:B------:R0:W0:Y:S01]  /*0370*/  SYNCS.EXCH.64 URZ, [UR8+0x28], UR6 ;  /* 0x00002806083f75b2 */ /* 0x0000220008000100 */
[----:B------:R-:W-:Y:S01]  /*0380*/  NOP ;  /* 0x0000000000007918 */ /* 0x000fe20000000000 */
.L_x_2:
[----:B------:R-:W5:Y:S01]  /*0390*/  S2UR UR13, SR_CTAID.X ;  /* 0x00000000000d79c3 */ /* 0x000f620000002500 */
[----:B------:R-:W-:Y:S01]  /*03a0*/  SHF.R.S32.HI R3, RZ, 0x1f, R4 ;  /* 0x0000001fff037819 */ /* 0x000fe20000011404 */
[----:B------:R5:W1:Y:S01]  /*03b0*/  SHFL.IDX PT, R6, R0, RZ, 0x1f ;  /* 0x00001fff00067589 */ /* 0x000a6200000e0000 */
[----:B0-----:R-:W-:Y:S01]  /*03c0*/  ULDC UR4, c[0x0][0x150] ;  /* 0x0000540000047ab9 */ /* 0x001fe20000000800 */
[----:B------:R-:W-:Y:S02]  /*03d0*/  ELECT P0, URZ, PT ;  /* 0x00000000003f782f */ /* 0x000fe40003800000 */
[----:B------:R-:W-:Y:S01]  /*03e0*/  LEA.HI R3, R3, R4, RZ, 0x7 ;  /* 0x0000000403037211 */ /* 0x000fe200078f38ff */
[----:B------:R-:W-:Y:S01]  /*03f0*/  ULDC UR5, c[0x0][0x154] ;  /* 0x0000550000057ab9 */ /* 0x000fe20000000800 */
[----:B------:R-:W-:Y:S01]  /*0400*/  SHF.R.S32.HI R7, RZ, 0x1f, R2 ;  /* 0x0000001fff077819 */ /* 0x000fe20000011402 */
[----:B------:R-:W0:Y:S01]  /*0410*/  S2UR UR10, SR_CTAID.Y ;  /* 0x00000000000a79c3 */ /* 0x000e220000002600 */
[----:B------:R-:W-:Y:S01]  /*0420*/  LOP3.LUT R3, R3, 0xffffff80, RZ, 0xc0, !PT ;  /* 0xffffff8003037812 */ /* 0x000fe200078ec0ff */
[----:B------:R-:W-:Y:S01]  /*0430*/  ULDC UR8, c[0x0][0x144] ;  /* 0x0000510000087ab9 */ /* 0x000fe20000000800 */
[----:B------:R-:W-:Y:S01]  /*0440*/  LEA.HI R7, R7, R2, RZ, 0x2 ;  /* 0x0000000207077211 */ /* 0x000fe200078f10ff */
[----:B------:R-:W-:Y:S01]  /*0450*/  NOP ;  /* 0x0000000000007918 */ /* 0x000fe20000000000 */
[----:B------:R-:W-:Y:S01]  /*0460*/  NOP ;  /* 0x0000000000007918 */ /* 0x000fe20000000000 */
[----:B------:R-:W-:Y:S01]  /*0470*/  IMAD.IADD R3, R4, 0x1, -R3 ;  /* 0x0000000104037824 */ /* 0x000fe200078e0a03 */
[----:B------:R-:W-:Y:S01]  /*0480*/  LOP3.LUT R7, R7, 0x3ffffffc, RZ, 0xc0, !PT ;  /* 0x3ffffffc07077812 */ /* 0x000fe200078ec0ff */
[----:B------:R-:W-:Y:S01]  /*0490*/  ULDC UR11, c[0x0][0x148] ;  /* 0x00005200000b7ab9 */ /* 0x000fe20000000800 */
[----:B------:R-:W-:-:S02]  /*04a0*/  MOV R17, 0x1 ;  /* 0x0000000100117802 */ /* 0x000fc40000000f00 */
[----:B------:R-:W-:Y:S02]  /*04b0*/  SHF.R.S32.HI R4, RZ, 0x1f, R3 ;  /* 0x0000001fff047819 */ /* 0x000fe40000011403 */
[----:B------:R-:W-:Y:S02]  /*04c0*/  IADD3 R2, R2, -R7, RZ ;  /* 0x8000000702027210 */ /* 0x000fe40007ffe0ff */
[----:B------:R-:W-:Y:S02]  /*04d0*/  LEA.HI R4, R4, R3, RZ, 0x3 ;  /* 0x0000000304047211 */ /* 0x000fe400078f18ff */
[----:B-----5:R-:W-:Y:S02]  /*04e0*/  I2FP.F32.U32 R5, UR13 ;  /* 0x0000000d00057c45 */ /* 0x020fe40008201000 */
[--C-:B------:R-:W-:Y:S02]  /*04f0*/  SHF.R.S32.HI R0, RZ, 0x3, R4.reuse ;  /* 0x00000003ff007819 */ /* 0x100fe40000011404 */
[----:B-1----:R-:W-:Y:S01]  /*0500*/  ISETP.NE.OR P0, PT, R6, RZ, !P0 ;  /* 0x000000ff0600720c */ /* 0x002fe20004705670 */
[----:B------:R-:W-:Y:S01]  /*0510*/  FMUL R8, R5, UR4 ;  /* 0x0000000405087c20 */ /* 0x000fe20008400000 */
[----:B------:R-:W-:-:S04]  /*0520*/  SHF.R.S32.HI R5, RZ, 0x1f, R4 ;  /* 0x0000001fff057819 */ /* 0x000fc80000011404 */
[----:B------:R-:W-:Y:S01]  /*0530*/  LEA.HI R5, R5, R0, RZ, 0x2 ;  /* 0x0000000005057211 */ /* 0x000fe200078f10ff */
[----:B------:R-:W1:Y:S03]  /*0540*/  F2I.U32.TRUNC.NTZ R8, R8 ;  /* 0x0000000800087305 */ /* 0x000e66000020f000 */
[----:B------:R-:W-:-:S03]  /*0550*/  LOP3.LUT R5, R5, 0xfffffffc, RZ, 0xc0, !PT ;  /* 0xfffffffc05057812 */ /* 0x000fc600078ec0ff */
[----:B------:R-:W-:Y:S01]  /*0560*/  VOTEU.ALL UP0, P0 ;  /* 0x00000000003f7886 */ /* 0x000fe20000000000 */
[----:B------:R-:W-:Y:S01]  /*0570*/  VOTEU.ALL UP1, P0 ;  /* 0x00000000003f7886 */ /* 0x000fe20000020000 */
[----:B------:R-:W-:Y:S01]  /*0580*/  IMAD.IADD R5, R0, 0x1, -R5 ;  /* 0x0000000100057824 */ /* 0x000fe200078e0a05 */
[----:B0-----:R-:W-:Y:S02]  /*0590*/  I2FP.F32.U32 R0, UR10 ;  /* 0x0000000a00007c45 */ /* 0x001fe40008201000 */
[----:B------:R-:W0:Y:S01]  /*05a0*/  @!UP0 S2UR UR7, SR_CgaCtaId ;  /* 0x00000000000789c3 */ /* 0x000e220000008800 */
[----:B------:R-:W-:Y:S01]  /*05b0*/  IMAD R2, R2, 0x4, R5 ;  /* 0x0000000402027824 */ /* 0x000fe200078e0205 */
[----:B------:R-:W-:Y:S01]  /*05c0*/  @!UP0 UMOV UR6, 0x400 ;  /* 0x0000040000068882 */ /* 0x000fe20000000000 */
[----:B------:R-:W-:Y:S01]  /*05d0*/  FMUL R4, R0, UR5 ;  /* 0x0000000500047c20 */ /* 0x000fe20008400000 */
[----:B-1----:R-:W-:Y:S02]  /*05e0*/  R2UR UR4, R8 ;  /* 0x00000000080472ca */ /* 0x002fe400000e0000 */
[----:B------:R-:W-:-:S03]  /*05f0*/  LEA.HI R0, R2, R2, RZ, 0x1 ;  /* 0x0000000202007211 */ /* 0x000fc600078f08ff */
[----:B------:R-:W1:Y:S01]  /*0600*/  F2I.U32.TRUNC.NTZ R4, R4 ;  /* 0x0000000400047305 */ /* 0x000e62000020f000 */
[----:B------:R-:W-:-:S05]  /*0610*/  LOP3.LUT R5, R0, 0xfffffffe, RZ, 0xc0, !PT ;  /* 0xfffffffe00057812 */ /* 0x000fca00078ec0ff */
[----:B------:R-:W-:Y:S02]  /*0620*/  IMAD.IADD R5, R2, 0x1, -R5 ;  /* 0x0000000102057824 */ /* 0x000fe400078e0a05 */
[----:B------:R-:W-:-:S04]  /*0630*/  UIADD3 UR4, -UR4, URZ, URZ ;  /* 0x0000003f04047290 */ /* 0x000fc8000fffe13f */
[----:B------:R-:W-:Y:S01]  /*0640*/  UIMAD UR8, UR8, UR4, UR13 ;  /* 0x00000004080872a4 */ /* 0x000fe2000f8e020d */
[----:B-1----:R-:W-:Y:S02]  /*0650*/  R2UR UR12, R4 ;  /* 0x00000000040c72ca */ /* 0x002fe400000e0000 */
[----:B------:R-:W-:Y:S01]  /*0660*/  UMOV UR4, 0x20 ;  /* 0x0000002000047882 */ /* 0x000fe20000000000 */
[----:B------:R-:W1:Y:S02]  /*0670*/  LDC R4, c[0x0][0x140] ;  /* 0x00005000ff047b82 */ /* 0x000e640000000800 */
[----:B------:R-:W-:Y:S01]  /*0680*/  ISETP.NE.AND P3, PT, R5, UR8, PT ;  /* 0x0000000805007c0c */ /* 0x000fe2000bf65270 */
[----:B------:R-:W-:-:S04]  /*0690*/  @!UP0 UIADD3 UR4, -UR4, 0x100000, URZ ;  /* 0x0010000004048890 */ /* 0x000fc8000fffe13f */
[----:B------:R-:W-:Y:S02]  /*06a0*/  @!UP0 USHF.L.U32 UR5, UR4, 0xb, URZ ;  /* 0x0000000b04058899 */ /* 0x000fe4000800063f */
[----:B------:R-:W-:Y:S01]  /*06b0*/  @!UP0 USHF.L.U32 UR4, UR4, 0x1, URZ ;  /* 0x0000000104048899 */ /* 0x000fe2000800063f */
[C---:B------:R-:W-:Y:S01]  /*06c0*/  IMAD.SHL.U32 R5, R2.reuse, 0x4, RZ ;  /* 0x0000000402057824 */ /* 0x040fe200078e00ff */
[----:B0-----:R-:W-:Y:S01]  /*06d0*/  @!UP0 ULEA UR6, UR7, UR6, 0x18 ;  /* 0x0000000607068291 */ /* 0x001fe2000f8ec03f */
[----:B------:R-:W-:Y:S01]  /*06e0*/  VOTEU.ALL UP0, P0 ;  /* 0x00000000003f7886 */ /* 0x000fe20000000000 */
[----:B------:R-:W-:Y:S02]  /*06f0*/  LOP3.LUT P0, RZ, R3, 0x7, RZ, 0xc0, !PT ;  /* 0x0000000703ff7812 */ /* 0x000fe4000780c0ff */
[----:B------:R-:W-:Y:S01]  /*0700*/  LOP3.LUT R152, R2, 0xc, R5, 0x78, !PT ;  /* 0x0000000c02987812 */ /* 0x000fe200078e7805 */
[----:B------:R-:W-:-:S03]  /*0710*/  UIADD3 UR12, -UR12, URZ, URZ ;  /* 0x0000003f0c0c7290 */ /* 0x000fc6000fffe13f */
[C---:B------:R-:W-:Y:S02]  /*0720*/  ISETP.LT.U32.AND P0, PT, R152.reuse, 0x2, !P0 ;  /* 0x000000029800780c */ /* 0x040fe40004701070 */
[----:B------:R-:W-:Y:S01]  /*0730*/  @P3 LEA.HI R0, R152, R152, RZ, 0x1 ;  /* 0x0000009898003211 */ /* 0x000fe200078f08ff */
[----:B------:R-:W0:Y:S02]  /*0740*/  FENCE.VIEW.ASYNC.S ;  /* 0x00000000000073c6 */ /* 0x000e240000000000 */
[----:B0-----:R-:W0:Y:S01]  /*0750*/  @!UP0 SYNCS.EXCH.64 URZ, [UR6+0x40], UR4 ;  /* 0x00004004063f85b2 */ /* 0x001e220008000100 */
[----:B------:R-:W-:Y:S02]  /*0760*/  @P3 SHF.R.S32.HI R0, RZ, 0x1, R0 ;  /* 0x00000001ff003819 */ /* 0x000fe40000011400 */
[----:B-1----:R-:W-:Y:S01]  /*0770*/  ISETP.EQ.U32.AND P2, PT, R4, 0x1, PT ;  /* 0x000000010400780c */ /* 0x002fe20003f42070 */
[----:B------:R1:W0:Y:S01]  /*0780*/  @!UP1 SYNCS.EXCH.64 URZ, [UR6+0x48], UR4 ;  /* 0x00004804063f95b2 */ /* 0x0002220008000100 */
[----:B------:R-:W-:Y:S01]  /*0790*/  NOP ;  /* 0x0000000000007918 */ /* 0x000fe20000000000 */
[----:B-1----:R-:W-:-:S06]  /*07a0*/  UIMAD UR4, UR11, UR12, UR10 ;  /* 0x0000000c0b0472a4 */ /* 0x002fcc000f8e020a */
[----:B------:R-:W-:Y:S02]  /*07b0*/  @P3 ISETP.NE.AND P4, PT, R0, UR4, PT ;  /* 0x0000000400003c0c */ /* 0x000fe4000bf85270 */
[----:B------:R-:W-:Y:S02]  /*07c0*/  SEL R0, RZ, 0x1, !P0 ;  /* 0x00000001ff007807 */ /* 0x000fe40004000000 */
[----:B------:R-:W-:-:S04]  /*07d0*/  @P3 SEL R17, RZ, 0x1, P4 ;  /* 0x00000001ff113807 */ /* 0x000fc80002000000 */
[----:B------:R-:W-:Y:S01]  /*07e0*/  LOP3.LUT R17, R17, R0, RZ, 0xc0, !PT ;  /* 0x0000000011117212 */ /* 0x000fe200078ec0ff */
[----:B------:R-:W-:Y:S06]  /*07f0*/  @!P2 BRA `(.L_x_3) ;  /* 0x000000000008a947 */ /* 0x000fec0003800000 */
[----:B0-234-:R-:W-:Y:S01]  /*0800*/  UCGABAR_ARV ;  /* 0x00000000000079c7 */ /* 0x01dfe20008000000 */
[----:B------:R-:W-:Y:S05]  /*0810*/  BRA `(.L_x_4) ;  /* 0x0000000000047947 */ /* 0x000fea0003800000 */
.L_x_3:
[----:B0-234-:R-:W-:Y:S01]  /*0820*/  NOP ;  /* 0x0000000000007918 */ /* 0x01dfe20000000000 */
.L_x_4:
[----:B------:R-:W-:Y:S01]  /*0830*/  ULDC UR4, c[0x0][0x65c] ;  /* 0x0001970000047ab9 */ /* 0x000fe20000000800 */
[----:B------:R-:W-:Y:S01]  /*0840*/  UMOV UR5, URZ ;  /* 0x0000003f00057c82 */ /* 0x000fe20008000000 */
[----:B------:R-:W-:-:S03]  /*0850*/  UISETP.NE.AND UP0, UPT, UR4, 0x1, UPT ;  /* 0x000000010400788c */ /* 0x000fc6000bf05270 */
[----:B------:R-:W-:Y:S01]  /*0860*/  UMOV UR4, UR13 ;  /* 0x0000000d00047c82 */ /* 0x000fe20008000000 */
[----:B------:R-:W-:Y:S02]  /*0870*/  UP2UR UR45, UPR, URZ, 0x1 ;  /* 0x000000013f2d7883 */ /* 0x000fe40008000000 */
[----:B------:R-:W-:Y:S02]  /*0880*/  PLOP3.LUT P0, PT, PT, PT, UP0, 0x80, 0x0 ;  /* 0x000000000000781c */ /* 0x000fe40003f0f008 */
[----:B------:R-:W-:Y:S02]  /*0890*/  PLOP3.LUT P3, PT, PT, PT, UP0, 0x80, 0x0 ;  /* 0x000000000000781c */ /* 0x000fe40003f6f008 */
[----:B------:R-:W-:Y:S01]  /*08a0*/  PLOP3.LUT P5, PT, PT, PT, UP0, 0x80, 0x0 ;  /* 0x000000000000781c */ /* 0x000fe20003faf008 */
[----:B------:R-:W-:Y:S01]  /*08b0*/  @UP0 ULDC UR14, c[0x0][0x10] ;  /* 0x00000400000e0ab9 */ /* 0x000fe20000000800 */
[----:B------:R-:W-:Y:S01]  /*08c0*/  @UP0 UMOV UR6, UR10 ;  /* 0x0000000a00060c82 */ /* 0x000fe20008000000 */
[----:B------:R-:W-:Y:S01]  /*08d0*/  @UP0 UMOV UR7, URZ ;  /* 0x0000003f00070c82 */ /* 0x000fe20008000000 */
[----:B------:R-:W-:Y:S01]  /*08e0*/  PLOP3.LUT P4, PT, PT, PT, UP0, 0x80, 0x0 ;  /* 0x000000000000781c */ /* 0x000fe20003f8f008 */
[----:B------:R-:W-:-:S03]  /*08f0*/  @UP0 UIMAD.WIDE.U32 UR14, UR13, UR14, UR6 ;  /* 0x0000000e0d0e02a5 */ /* 0x000fc6000f8e0006 */
[----:B------:R-:W-:Y:S01]  /*0900*/  @!UP0 ULDC UR7, c[0x0][0xc] ;  /* 0x0000030000078ab9 */ /* 0x000fe20000000800 */
[----:B------:R-:W-:Y:S01]  /*0910*/  @UP0 UMOV UR6, URZ ;  /* 0x0000003f00060c82 */ /* 0x000fe20008000000 */
[----:B------:R-:W-:Y:S01]  /*0920*/  @!UP0 UIMAD.WIDE.U32 UR4, UR10, UR7, UR4 ;  /* 0x000000070a0482a5 */ /* 0x000fe2000f8e0004 */
[----:B------:R-:W-:Y:S01]  /*0930*/  IMAD.U32 R2, RZ, RZ, UR14 ;  /* 0x0000000eff027e24 */ /* 0x000fe2000f8e00ff */
[----:B------:R-:W-:Y:S02]  /*0940*/  @UP0 UIADD3 UR6, UR15, UR6, URZ ;  /* 0x000000060f060290 */ /* 0x000fe4000fffe03f */
[----:B------:R-:W-:Y:S02]  /*0950*/  IMAD.U32 R3, RZ, RZ, UR15 ;  /* 0x0000000fff037e24 */ /* 0x000fe4000f8e00ff */
[----:B------:R-:W-:Y:S01]  /*0960*/  @P0 IMAD.MOV.U32 R7, RZ, RZ, R2 ;  /* 0x000000ffff070224 */ /* 0x000fe200078e0002 */
[----:B------:R-:W-:Y:S01]  /*0970*/  MOV R5, UR5 ;  /* 0x0000000500057c02 */ /* 0x000fe20008000f00 */
[----:B------:R-:W-:Y:S01]  /*0980*/  IMAD.U32 R2, RZ, RZ, UR4 ;  /* 0x00000004ff027e24 */ /* 0x000fe2000f8e00ff */
[----:B------:R-:W-:Y:S01]  /*0990*/  @P3 MOV R6, UR6 ;  /* 0x0000000600063c02 */ /* 0x000fe20008000f00 */
[----:B------:R-:W-:-:S02]  /*09a0*/  IMAD.U32 R3, RZ, RZ, UR5 ;  /* 0x00000005ff037e24 */ /* 0x000fc4000f8e00ff */
[----:B------:R-:W-:Y:S02]  /*09b0*/  @!P5 IMAD.MOV.U32 R6, RZ, RZ, R5 ;  /* 0x000000ffff06d224 */ /* 0x000fe400078e0005 */
[----:B------:R-:W-:Y:S02]  /*09c0*/  @!P4 IMAD.MOV.U32 R7, RZ, RZ, R2 ;  /* 0x000000ffff07c224 */ /* 0x000fe400078e0002 */
[----:B------:R-:W-:Y:S01]  /*09d0*/  IMAD.U32 R4, RZ, RZ, UR4 ;  /* 0x00000004ff047e24 */ /* 0x000fe2000f8e00ff */
[----:B------:R0:W-:Y:S04]  /*09e0*/  STL [R1+0x200], R6 ;  /* 0x0002000601007387 */ /* 0x0001e80000100800 */
[----:B------:R0:W-:Y:S01]  /*09f0*/  STL [R1+0x204], R7 ;  /* 0x0002040701007387 */ /* 0x0001e20000100800 */
[----:B------:R-:W-:Y:S05]  /*0a00*/  @!P2 BRA `(.L_x_5) ;  /* 0x00000000000ca947 */ /* 0x000fea0003800000 */
[----:B------:R-:W-:Y:S01]  /*0a10*/  UCGABAR_WAIT ;  /* 0x0000000000007dc7 */ /* 0x000fe20008000000 */
[----:B------:R-:W-:Y:S01]  /*0a20*/  CCTL.IVALL ;  /* 0x00000000ff00798f */ /* 0x000fe20002000000 */
[----:B------:R-:W-:Y:S05]  /*0a30*/  BRA `(.L_x_6) ;  /* 0x0000000000047947 */ /* 0x000fea0003800000 */
.L_x_5:
[----:B------:R-:W-:Y:S06]  /*0a40*/  BAR.SYNC.DEFER_BLOCKING 0x0 ;  /* 0x0000000000007b1d */ /* 0x000fec0000010000 */
.L_x_6:
[----:B------:R-:W-:Y:S05]  /*0a50*/  @!P1 BRA `(.L_x_7) ;  /* 0x0000019800189947 */ /* 0x000fea0003800000 */
[----:B------:R-:W-:-:S06]  /*0a60*/  UISETP.GT.U32.AND UP0, UPT, UR16, 0x1, UPT ;  /* 0x000000011000788c */ /* 0x000fcc000bf04070 */
[----:B------:R-:W-:-:S13]  /*0a70*/  PLOP3.LUT P0, PT, PT, PT, UP0, 0x80, 0x0 ;  /* 0x000000000000781c */ /* 0x000fda0003f0f008 */
[----:B------:R-:W-:Y:S05]  /*0a80*/  @P0 EXIT ;  /* 0x000000000000094d */ /* 0x000fea0003800000 */
[----:B------:R-:W-:Y:S01]  /*0a90*/  ULDC.64 UR4, c[0x0][0x650] ;  /* 0x0001940000047ab9 */ /* 0x000fe20000000a00 */
[----:B------:R-:W-:Y:S01]  /*0aa0*/  UMOV UR41, 0xffffffff ;  /* 0xffffffff00297882 */ /* 0x000fe20000000000 */
[----:B------:R-:W-:Y:S01]  /*0ab0*/  ISETP.GE.U32.AND P0, PT, R7, UR4, PT ;  /* 0x0000000407007c0c */ /* 0x000fe2000bf06070 */
[----:B------:R-:W-:Y:S01]  /*0ac0*/  UMOV UR42, 0xffffffff ;  /* 0xffffffff002a7882 */ /* 0x000fe20000000000 */
[----:B------:R-:W-:Y:S01]  /*0ad0*/  UMOV UR43, 0xffffffff ;  /* 0xffffffff002b7882 */ /* 0x000fe20000000000 */
[----:B------:R-:W-:Y:S02]  /*0ae0*/  PRMT R0, RZ, 0x7610, R0 ;  /* 0x00007610ff007816 */ /* 0x000fe40000000000 */
[----:B------:R-:W-:-:S13]  /*0af0*/  ISETP.GE.U32.AND.EX P0, PT, R6, UR5, PT, P0 ;  /* 0x0000000506007c0c */ /* 0x000fda000bf06100 */
[----:B------:R-:W-:Y:S05]  /*0b00*/  @P0 BRA `(.L_x_8) ;  /* 0x0000000400480947 */ /* 0x000fea0003800000 */
[----:B------:R-:W-:Y:S01]  /*0b10*/  ULDC.64 UR16, c[0x0][0x628] ;  /* 0x00018a0000107ab9 */ /* 0x000fe20000000a00 */
[C---:B------:R-:W-:Y:S01]  /*0b20*/  R2UR UR19, R7.reuse ;  /* 0x00000000071372ca */ /* 0x040fe200000e0000 */
[----:B------:R-:W-:Y:S01]  /*0b30*/  ULDC UR18, c[0x0][0x630] ;  /* 0x00018c0000127ab9 */ /* 0x000fe20000000800 */
[----:B------:R-:W-:Y:S02]  /*0b40*/  ISETP.NE.U32.AND P0, PT, RZ, UR16, PT ;  /* 0x00000010ff007c0c */ /* 0x000fe4000bf05070 */
[----:B------:R-:W-:Y:S02]  /*0b50*/  R2UR UR4, R7 ;  /* 0x00000000070472ca */ /* 0x000fe400000e0000 */
[----:B------:R-:W-:Y:S02]  /*0b60*/  ISETP.NE.AND.EX P0, PT, RZ, UR17, PT, P0 ;  /* 0x00000011ff007c0c */ /* 0x000fe4000bf05300 */
[----:B------:R-:W-:-:S11]  /*0b70*/  R2UR UR5, R6 ;  /* 0x00000000060572ca */ /* 0x000fd600000e0000 */
[----:B------:R-:W-:Y:S05]  /*0b80*/  @!P0 BRA `(.L_x_9) ;  /* 0x0000000000308947 */ /* 0x000fea0003800000 */
[----:B------:R-:W-:Y:S01]  /*0b90*/  R2UR UR4, R7 ;  /* 0x00000000070472ca */ /* 0x000fe200000e0000 */
[----:B------:R-:W-:Y:S01]  /*0ba0*/  ULDC UR9, c[0x0][0x634] ;  /* 0x00018d0000097ab9 */ /* 0x000fe20000000800 */
[----:B------:R-:W-:-:S11]  /*0bb0*/  R2UR UR13, R6 ;  /* 0x00000000060d72ca */ /* 0x000fd600000e0000 */
[----:B------:R-:W-:-:S04]  /*0bc0*/  UIADD3 UR9, UP0, UR4, UR9, URZ ;  /* 0x0000000904097290 */ /* 0x000fc8000ff1e03f */
[----:B------:R-:W-:-:S04]  /*0bd0*/  UIADD3.X UR13, URZ, UR13, URZ, UP0, !UPT ;  /* 0x0000000d3f0d7290 */ /* 0x000fc800087fe43f */
[----:B------:R-:W-:-:S04]  /*0be0*/  UIMAD.WIDE.U32 UR4, UR13, UR16, URZ ;  /* 0x000000100d0472a5 */ /* 0x000fc8000f8e003f */
[----:B------:R-:W-:Y:S02]  /*0bf0*/  UIMAD.WIDE.U32 UR6, UP0, UR9, UR17, UR4 ;  /* 0x00000011090672a5 */ /* 0x000fe4000f800004 */
[----:B------:R-:W-:Y:S02]  /*0c00*/  UIMAD.WIDE.U32 UR4, UR9, UR16, URZ ;  /* 0x00000010090472a5 */ /* 0x000fe4000f8e003f */
[----:B------:R-:W-:Y:S02]  /*0c10*/  UIADD3.X UR15, URZ, URZ, URZ, UP0, !UPT ;  /* 0x0000003f3f0f7290 */ /* 0x000fe400087fe43f */
[----:B------:R-:W-:Y:S01]  /*0c20*/  UIADD3 URZ, UP0, UR5, UR6, URZ ;  /* 0x00000006053f7290 */ /* 0x000fe2000ff1e03f */
[----:B------:R-:W-:-:S03]  /*0c30*/  UMOV UR14, UR7 ;  /* 0x00000007000e7c82 */ /* 0x000fc60008000000 */
[----:B------:R-:W-:-:S12]  /*0c40*/  UIMAD.WIDE.U32.X UR4, UR13, UR17, UR14, UP0 ;  /* 0x000000110d0472a5 */ /* 0x000fd800080e040e */
.L_x_9:
[----:B------:R-:W-:Y:S01]  /*0c50*/  USHF.R.U64 UR43, UR4, UR18, UR5 ;  /* 0x00000012042b7299 */ /* 0x000fe20008001205 */
[----:B------:R-:W-:Y:S01]  /*0c60*/  R2UR UR7, R6 ;  /* 0x00000000060772ca */ /* 0x000fe200000e0000 */
[----:B------:R-:W-:Y:S02]  /*0c70*/  USHF.R.U32.HI UR4, URZ, UR18, UR5 ;  /* 0x000000123f047299 */ /* 0x000fe40008011605 */
[----:B------:R-:W-:Y:S01]  /*0c80*/  UIADD3 UR5, UP0, URZ, -UR43, URZ ;  /* 0x8000002b3f057290 */ /* 0x000fe2000ff1e03f */
[----:B------:R-:W-:Y:S01]  /*0c90*/  ULDC.64 UR14, c[0x0][0x620] ;  /* 0x00018800000e7ab9 */ /* 0x000fe20000000a00 */
[----:B------:R-:W-:Y:S02]  /*0ca0*/  UMOV UR6, UR19 ;  /* 0x0000001300067c82 */ /* 0x000fe40008000000 */
[----:B------:R-:W-:Y:S01]  /*0cb0*/  UIADD3.X UR4, URZ, ~UR4, URZ, UP0, !UPT ;  /* 0x800000043f047290 */ /* 0x000fe200087fe43f */
[----:B------:R-:W-:Y:S01]  /*0cc0*/  ULDC UR9, c[0x0][0x618] ;  /* 0x0001860000097ab9 */ /* 0x000fe20000000800 */
[----:B------:R-:W-:-:S02]  /*0cd0*/  UIMAD UR12, UR11, UR12, UR10 ;  /* 0x0000000c0b0c72a4 */ /* 0x000fc4000f8e020a */
[----:B------:R-:W-:Y:S02]  /*0ce0*/  UIMAD UR4, UR4, UR14, URZ ;  /* 0x0000000e040472a4 */ /* 0x000fe4000f8e023f */
[----:B------:R-:W-:Y:S02]  /*0cf0*/  UIMAD.WIDE.U32 UR6, UR5, UR14, UR6 ;  /* 0x0000000e050672a5 */ /* 0x000fe4000f8e0006 */
[----:B------:R-:W-:Y:S01]  /*0d00*/  UIMAD UR4, UR5, UR15, UR4 ;  /* 0x0000000f050472a4 */ /* 0x000fe2000f8e0204 */
[----:B------:R-:W-:Y:S01]  /*0d10*/  ULDC UR10, c[0x0][0x608] ;  /* 0x00018200000a7ab9 */ /* 0x000fe20000000800 */
[----:B------:R-:W-:Y:S02]  /*0d20*/  ULDC UR18, c[0x0][0x658] ;  /* 0x0001960000127ab9 */ /* 0x000fe40000000800 */
[----:B------:R-:W-:Y:S01]  /*0d30*/  UIADD3 UR7, UR7, UR4, URZ ;  /* 0x0000000407077290 */ /* 0x000fe2000fffe03f */
[----:B------:R-:W-:Y:S02]  /*0d40*/  UMOV UR11, 0xffffffff ;  /* 0xffffffff000b7882 */ /* 0x000fe40000000000 */
[----:B------:R-:W-:Y:S01]  /*0d50*/  ULDC.64 UR4, c[0x0][0x640] ;  /* 0x0001900000047ab9 */ /* 0x000fe20000000a00 */
[----:B------:R-:W-:Y:S01]  /*0d60*/  USHF.R.U64 UR16, UR6, UR9, UR7 ;  /* 0x0000000906107299 */ /* 0x000fe20008001207 */
[----:B------:R-:W-:Y:S01]  /*0d70*/  ISETP.NE.U32.AND P0, PT, RZ, UR4, PT ;  /* 0x00000004ff007c0c */ /* 0x000fe2000bf05070 */
[----:B------:R-:W-:-:S02]  /*0d80*/  USHF.R.U32.HI UR7, URZ, UR9, UR7 ;  /* 0x000000093f077299 */ /* 0x000fc40008011607 */
[----:B------:R-:W-:Y:S01]  /*0d90*/  USHF.L.U32 UR6, UR11, UR18, URZ ;  /* 0x000000120b067299 */ /* 0x000fe2000800063f */
[----:B------:R-:W-:Y:S01]  /*0da0*/  ISETP.NE.AND.EX P0, PT, RZ, UR5, PT, P0 ;  /* 0x00000005ff007c0c */ /* 0x000fe2000bf05300 */
[----:B------:R-:W-:Y:S02]  /*0db0*/  USHF.R.U64 UR22, UR16, UR10, UR7 ;  /* 0x0000000a10167299 */ /* 0x000fe40008001207 */
[----:B------:R-:W-:Y:S02]  /*0dc0*/  USHF.R.U32.HI UR7, URZ, UR10, UR7 ;  /* 0x0000000a3f077299 */ /* 0x000fe40008011607 */
[----:B------:R-:W-:Y:S02]  /*0dd0*/  UISETP.NE.AND UP1, UPT, UR45, URZ, UPT ;  /* 0x0000003f2d00728c */ /* 0x000fe4000bf25270 */
[----:B------:R-:W-:Y:S01]  /*0de0*/  USHF.R.U64 UR23, UR22, UR18, UR7 ;  /* 0x0000001216177299 */ /* 0x000fe20008001207 */
[----:B------:R-:W-:Y:S01]  /*0df0*/  ULDC UR17, c[0x0][0x600] ;  /* 0x0001800000117ab9 */ /* 0x000fe20000000800 */
[----:B------:R-:W-:-:S02]  /*0e00*/  ULOP3.LUT UR13, URZ, UR6, URZ, 0x33, !UPT ;  /* 0x000000063f0d7292 */ /* 0x000fc4000f8e333f */
[----:B------:R-:W-:Y:S02]  /*0e10*/  UIADD3 UR15, UR17, -0x1, URZ ;  /* 0xffffffff110f7890 */ /* 0x000fe4000fffe03f */
[----:B------:R-:W-:Y:S02]  /*0e20*/  USEL UR12, UR8, UR12, !UP1 ;  /* 0x0000000c080c7287 */ /* 0x000fe4000c800000 */
[----:B------:R-:W-:Y:S01]  /*0e30*/  USHF.R.U32.HI UR7, URZ, UR18, UR7 ;  /* 0x000000123f077299 */ /* 0x000fe20008011607 */
[----:B------:R-:W-:Y:S01]  /*0e40*/  ULDC UR19, c[0x0][0x648] ;  /* 0x0001920000137ab9 */ /* 0x000fe20000000800 */
[----:B------:R-:W-:Y:S01]  /*0e50*/  ULDC UR20, c[0x0][0x638] ;  /* 0x00018e0000147ab9 */ /* 0x000fe20000000800 */
[----:B------:R-:W-:Y:S01]  /*0e60*/  UMOV UR21, 0x1 ;  /* 0x0000000100157882 */ /* 0x000fe20000000000 */
[----:B------:R-:W-:Y:S01]  /*0e70*/  UMOV UR6, UR23 ;  /* 0x0000001700067c82 */ /* 0x000fe20008000000 */
[----:B------:R-:W-:Y:S07]  /*0e80*/  @!P0 BRA `(.L_x_10) ;  /* 0x0000000000308947 */ /* 0x000fee0003800000 */
[----:B------:R-:W-:Y:S02]  /*0e90*/  ULDC UR10, c[0x0][0x64c] ;  /* 0x00019300000a7ab9 */ /* 0x000fe40000000800 */
        /* <DEDUP_REMOVED lines=8> */
[----:B------:R-:W-:-:S07]  /*0f20*/  UIMAD.WIDE.U32.X UR4, UR14, UR5, UR10, UP0 ;  /* 0x000000050e0472a5 */ /* 0x000fce00080e040a */
[----:B------:R-:W-:Y:S01]  /*0f30*/  UMOV UR6, UR4 ;  /* 0x0000000400067c82 */ /* 0x000fe20008000000 */
[----:B------:R-:W-:-:S05]  /*0f40*/  UMOV UR7, UR5 ;  /* 0x0000000500077c82 */ /* 0x000fca0008000000 */
.L_x_10:
[----:B------:R-:W-:Y:S01]  /*0f50*/  USHF.R.U64 UR5, UR6, UR19, UR7 ;  /* 0x0000001306057299 */ /* 0x000fe20008001207 */
[----:B------:R-:W-:Y:S01]  /*0f60*/  IMAD.MOV.U32 R0, RZ, RZ, 0x1 ;  /* 0x00000001ff007424 */ /* 0x000fe200078e00ff */
[----:B------:R-:W-:Y:S02]  /*0f70*/  USHF.L.U32 UR4, UR21, UR18, URZ ;  /* 0x0000001215047299 */ /* 0x000fe4000800063f */
[----:B------:R-:W-:Y:S02]  /*0f80*/  ULOP3.LUT UR13, UR22, UR13, URZ, 0xc0, !UPT ;  /* 0x0000000d160d7292 */ /* 0x000fe4000f8ec03f */
[----:B------:R-:W-:Y:S02]  /*0f90*/  UIADD3 UR6, -UR5, URZ, URZ ;  /* 0x0000003f05067290 */ /* 0x000fe4000fffe13f */
[----:B------:R-:W-:Y:S02]  /*0fa0*/  UIMAD UR13, UR4, UR5, UR13 ;  /* 0x00000005040d72a4 */ /* 0x000fe4000f8e020d */
[----:B------:R-:W-:-:S02]  /*0fb0*/  ULOP3.LUT UR15, UR16, UR15, URZ, 0xc0, !UPT ;  /* 0x0000000f100f7292 */ /* 0x000fc4000f8ec03f */
[----:B------:R-:W-:Y:S01]  /*0fc0*/  UIMAD UR4, UR6, UR20, UR23 ;  /* 0x00000014060472a4 */ /* 0x000fe2000f8e0217 */
[----:B------:R-:W-:Y:S01]  /*0fd0*/  ULDC UR5, c[0x0][0x610] ;  /* 0x0001840000057ab9 */ /* 0x000fe20000000800 */
[----:B------:R-:W-:Y:S02]  /*0fe0*/  UISETP.NE.AND UP0, UPT, UR45, URZ, UPT ;  /* 0x0000003f2d00728c */ /* 0x000fe4000bf05270 */
[----:B------:R-:W-:Y:S02]  /*0ff0*/  UIMAD UR12, UR13, UR5, UR12 ;  /* 0x000000050d0c72a4 */ /* 0x000fe4000f8e020c */
[----:B------:R-:W-:-:S04]  /*1000*/  UIMAD UR4, UR4, UR17, UR15 ;  /* 0x00000011040472a4 */ /* 0x000fc8000f8e020f */
[----:B------:R-:W-:Y:S02]  /*1010*/  USEL UR42, UR4, UR12, !UP0 ;  /* 0x0000000c042a7287 */ /* 0x000fe4000c000000 */
[----:B------:R-:W-:-:S12]  /*1020*/  USEL UR41, UR12, UR4, !UP0 ;  /* 0x000000040c297287 */ /* 0x000fd8000c000000 */
.L_x_8:
[----:B------:R-:W-:-:S08]  /*1030*/  NOP ;  /* 0x0000000000007918 */ /* 0x000fd00000000000 */
[----:B------:R-:W1:Y:S02]  /*1040*/  USETMAXREG.TRY_ALLOC.CTAPOOL UP0, 0xf0 ;  /* 0x000000f0000079c8 */ /* 0x000e640008000600 */
[----:B-1----:R-:W-:-:S13]  /*1050*/  PLOP3.LUT P0, PT, PT, PT, UP0, 0x80, 0x0 ;  /* 0x000000000000781c */ /* 0x002fda0003f0f008 */
[----:B------:R-:W-:Y:S05]  /*1060*/  @!P0 BRA `(.L_x_8) ;  /* 0xfffffffc00f08947 */ /* 0x000fea000383ffff */
[----:B------:R-:W-:Y:S01]  /*1070*/  ULDC.64 UR4, c[0x0][0x598] ;  /* 0x0001660000047ab9 */ /* 0x000fe20000000a00 */
[----:B------:R-:W-:Y:S01]  /*1080*/  ULDC.64 UR36, c[0x0][0x208] ;  /* 0x0000820000247ab9 */ /* 0x000fe20000000a00 */
[----:B------:R-:W-:-:S04]  /*1090*/  ISETP.NE.U32.AND P0, PT, RZ, UR4, PT ;  /* 0x00000004ff007c0c */ /* 0x000fc8000bf05070 */
[----:B------:R-:W-:-:S13]  /*10a0*/  ISETP.NE.AND.EX P0, PT, RZ, UR5, PT, P0 ;  /* 0x00000005ff007c0c */ /* 0x000fda000bf05300 */
[----:B------:R-:W-:Y:S05]  /*10b0*/  @!P0 BRA `(.L_x_11) ;  /* 0x00000000001c8947 */ /* 0x000fea0003800000 */
[----:B------:R-:W1:Y:S02]  /*10c0*/  LDC.64 R2, c[0x0][0x598] ;  /* 0x00016600ff027b82 */ /* 0x000e640000000a00 */
[----:B-1----:R-:W2:Y:S02]  /*10d0*/  LDG.E.64 R2, desc[UR36][R2.64] ;  /* 0x0000002402027981 */ /* 0x002ea4000c1e1b00 */
[----:B--2---:R-:W-:-:S04]  /*10e0*/  ISETP.NE.U32.AND P0, PT, R2, RZ, PT ;  /* 0x000000ff0200720c */ /* 0x004fc80003f05070 */
[----:B------:R-:W-:-:S13]  /*10f0*/  ISETP.NE.AND.EX P0, PT, R3, RZ, PT, P0 ;  /* 0x000000ff0300720c */ /* 0x000fda0003f05300 */
[----:B------:R-:W-:Y:S05]  /*1100*/  @!P0 BRA `(.L_x_11) ;  /* 0x0000000000088947 */ /* 0x000fea0003800000 */
[----:B------:R1:W5:Y:S01]  /*1110*/  LD.E R2, desc[UR36][R2.64] ;  /* 0x0000002402027980 */ /* 0x000362000c101900 */
[----:B------:R-:W-:Y:S05]  /*1120*/  BRA `(.L_x_12) ;  /* 0x0000000000247947 */ /* 0x000fea0003800000 */
.L_x_11:
[----:B------:R-:W-:Y:S02]  /*1130*/  ULDC.64 UR4, c[0x0][0x588] ;  /* 0x0001620000047ab9 */ /* 0x000fe40000000a00 */
[----:B------:R-:W-:-:S04]  /*1140*/  ISETP.NE.U32.AND P0, PT, RZ, UR4, PT ;  /* 0x00000004ff007c0c */ /* 0x000fc8000bf05070 */
[----:B------:R-:W-:-:S13]  /*1150*/  ISETP.NE.AND.EX P0, PT, RZ, UR5, PT, P0 ;  /* 0x00000005ff007c0c */ /* 0x000fda000bf05300 */
[----:B------:R-:W-:Y:S05]  /*1160*/  @!P0 BRA `(.L_x_13) ;  /* 0x00000000000c8947 */ /* 0x000fea0003800000 */
[----:B------:R-:W1:Y:S02]  /*1170*/  LDC.64 R2, c[0x0][0x588] ;  /* 0x00016200ff027b82 */ /* 0x000e640000000a00 */
[----:B-1----:R2:W5:Y:S01]  /*1180*/  LDG.E R2, desc[UR36][R2.64] ;  /* 0x0000002402027981 */ /* 0x002562000c1e1900 */
[----:B------:R-:W-:Y:S05]  /*1190*/  BRA `(.L_x_12) ;  /* 0x0000000000087947 */ /* 0x000fea0003800000 */
.L_x_13:
[----:B------:R-:W-:Y:S02]  /*11a0*/  ULDC UR4, c[0x0][0x580] ;  /* 0x0001600000047ab9 */ /* 0x000fe40000000800 */
[----:B------:R-:W-:-:S07]  /*11b0*/  MOV R2, UR4 ;  /* 0x0000000400027c02 */ /* 0x000fce0008000f00 */
.L_x_12:
[----:B------:R-:W-:Y:S02]  /*11c0*/  ULDC.64 UR4, c[0x0][0x5a0] ;  /* 0x0001680000047ab9 */ /* 0x000fe40000000a00 */
[----:B------:R-:W-:-:S04]  /*11d0*/  ISETP.NE.U32.AND P0, PT, RZ, UR4, PT ;  /* 0x00000004ff007c0c */ /* 0x000fc8000bf05070 */
[----:B------:R-:W-:-:S13]  /*11e0*/  ISETP.NE.AND.EX P0, PT, RZ, UR5, PT, P0 ;  /* 0x00000005ff007c0c */ /* 0x000fda000bf05300 */
[----:B------:R-:W-:Y:S05]  /*11f0*/  @!P0 BRA `(.L_x_14) ;  /* 0x00000000001c8947 */ /* 0x000fea0003800000 */
[----:B------:R-:W3:Y:S02]  /*1200*/  LDC.64 R4, c[0x0][0x5a0] ;  /* 0x00016800ff047b82 */ /* 0x000ee40000000a00 */
[----:B---3--:R-:W3:Y:S02]  /*1210*/  LDG.E.64 R4, desc[UR36][R4.64] ;  /* 0x0000002404047981 */ /* 0x008ee4000c1e1b00 */
[----:B---3--:R-:W-:-:S04]  /*1220*/  ISETP.NE.U32.AND P0, PT, R4, RZ, PT ;  /* 0x000000ff0400720c */ /* 0x008fc80003f05070 */
[----:B------:R-:W-:-:S13]  /*1230*/  ISETP.NE.AND.EX P0, PT, R5, RZ, PT, P0 ;  /* 0x000000ff0500720c */ /* 0x000fda0003f05300 */
[----:B------:R-:W-:Y:S05]  /*1240*/  @!P0 BRA `(.L_x_14) ;  /* 0x0000000000088947 */ /* 0x000fea0003800000 */
[----:B------:R3:W5:Y:S01]  /*1250*/  LD.E R16, desc[UR36][R4.64] ;  /* 0x0000002404107980 */ /* 0x000762000c101900 */
[----:B------:R-:W-:Y:S05]  /*1260*/  BRA `(.L_x_15) ;  /* 0x0000000000247947 */ /* 0x000fea0003800000 */
.L_x_14:
[----:B------:R-:W-:Y:S02]  /*1270*/  ULDC.64 UR4, c[0x0][0x590] ;  /* 0x0001640000047ab9 */ /* 0x000fe40000000a00 */
[----:B------:R-:W-:-:S04]  /*1280*/  ISETP.NE.U32.AND P0, PT, RZ, UR4, PT ;  /* 0x00000004ff007c0c */ /* 0x000fc8000bf05070 */
[----:B------:R-:W-:-:S13]  /*1290*/  ISETP.NE.AND.EX P0, PT, RZ, UR5, PT, P0 ;  /* 0x00000005ff007c0c */ /* 0x000fda000bf05300 */
[----:B------:R-:W-:Y:S05]  /*12a0*/  @!P0 BRA `(.L_x_16) ;  /* 0x00000000000c8947 */ /* 0x000fea0003800000 */
[----:B------:R-:W3:Y:S02]  /*12b0*/  LDC.64 R4, c[0x0][0x590] ;  /* 0x00016400ff047b82 */ /* 0x000ee40000000a00 */
[----:B---3--:R4:W5:Y:S01]  /*12c0*/  LDG.E R16, desc[UR36][R4.64] ;  /* 0x0000002404107981 */ /* 0x008962000c1e1900 */
[----:B------:R-:W-:Y:S05]  /*12d0*/  BRA `(.L_x_15) ;  /* 0x0000000000087947 */ /* 0x000fea0003800000 */
.L_x_16:
[----:B------:R-:W-:Y:S02]  /*12e0*/  ULDC UR4, c[0x0][0x584] ;  /* 0x0001610000047ab9 */ /* 0x000fe40000000800 */
[----:B------:R-:W-:-:S07]  /*12f0*/  IMAD.U32 R16, RZ, RZ, UR4 ;  /* 0x00000004ff107e24 */ /* 0x000fce000f8e00ff */
.L_x_15:
[----:B------:R-:W-:-:S13]  /*1300*/  LOP3.LUT P0, RZ, R0, 0xff, RZ, 0xc0, !PT ;  /* 0x000000ff00ff7812 */ /* 0x000fda000780c0ff */
[----:B------:R-:W-:Y:S05]  /*1310*/  @!P0 EXIT ;  /* 0x000000000000894d */ /* 0x000fea0003800000 */
[----:B------:R-:W-:Y:S01]  /*1320*/  ULDC UR4, c[0x0][0x28c] ;  /* 0x0000a30000047ab9 */ /* 0x000fe20000000800 */
[----:B------:R-:W-:Y:S01]  /*1330*/  UMOV UR38, URZ ;  /* 0x0000003f00267c82 */ /* 0x000fe20008000000 */
[----:B------:R-:W-:Y:S01]  /*1340*/  UIADD3 UR4, UR4, 0x3f, URZ ;  /* 0x0000003f04047890 */ /* 0x000fe2000fffe03f */
[----:B------:R-:W-:-:S03]  /*1350*/  UMOV UR39, URZ ;  /* 0x0000003f00277c82 */ /* 0x000fc60008000000 */
[----:B------:R-:W-:-:S04]  /*1360*/  USHF.R.S32.HI UR5, URZ, 0x1f, UR4 ;  /* 0x0000001f3f057899 */ /* 0x000fc80008011404 */
[----:B------:R-:W-:-:S04]  /*1370*/  ULEA.HI UR5, UR5, UR4, URZ, 0x6 ;  /* 0x0000000405057291 */ /* 0x000fc8000f8f303f */
[----:B------:R-:W-:-:S12]  /*1380*/  USHF.R.S32.HI UR44, URZ, 0x6, UR5 ;  /* 0x000000063f2c7899 */ /* 0x000fd80008011405 */
.L_x_546:
[----:B------:R-:W0:Y:S01]  /*1390*/  S2R R0, SR_TID.X ;  /* 0x0000000000007919 */ /* 0x000e220000002100 */
[----:B-1----:R-:W1:Y:S01]  /*13a0*/  S2UR UR7, SR_CgaCtaId ;  /* 0x00000000000779c3 */ /* 0x002e620000008800 */
[----:B------:R-:W-:Y:S02]  /*13b0*/  UMOV UR6, 0x400 ;  /* 0x0000040000067882 */ /* 0x000fe40000000000 */
[----:B-1----:R-:W-:Y:S01]  /*13c0*/  ULEA UR6, UR7, UR6, 0x18 ;  /* 0x0000000607067291 */ /* 0x002fe2000f8ec03f */
[----:B0-----:R-:W-:-:S04]  /*13d0*/  LOP3.LUT R0, R0, 0x80, RZ, 0xc0, !PT ;  /* 0x0000008000007812 */ /* 0x001fc800078ec0ff */
[----:B------:R-:W-:-:S06]  /*13e0*/  SHF.R.U32.HI R0, RZ, 0x7, R0 ;  /* 0x00000007ff007819 */ /* 0x000fcc0000011600 */
[----:B------:R-:W0:Y:S02]  /*13f0*/  SHFL.IDX PT, R0, R0, RZ, 0x1f ;  /* 0x00001fff00007589 */ /* 0x000e2400000e0000 */
[----:B0-----:R-:W-:-:S13]  /*1400*/  R2UR UR4, R0 ;  /* 0x00000000000472ca */ /* 0x001fda00000e0000 */
[----:B------:R-:W-:-:S04]  /*1410*/  ULEA.HI UR5, UR4, UR4, URZ, 0x1 ;  /* 0x0000000404057291 */ /* 0x000fc8000f8f083f */
[----:B------:R-:W-:-:S04]  /*1420*/  ULOP3.LUT UR5, UR5, 0x7fffe, URZ, 0xc0, !UPT ;  /* 0x0007fffe05057892 */ /* 0x000fc8000f8ec03f */
[----:B------:R-:W-:-:S03]  /*1430*/  UIADD3 UR5, UR4, -UR5, URZ ;  /* 0x8000000504057290 */ /* 0x000fc6000fffe03f */
[----:B------:R-:W-:Y:S01]  /*1440*/  ULDC UR4, c[0x0][0x28c] ;  /* 0x0000a30000047ab9 */ /* 0x000fe20000000800 */
[----:B------:R-:W-:Y:S01]  /*1450*/  ULEA UR5, UR5, UR6, 0xd ;  /* 0x0000000605057291 */ /* 0x000fe2000f8e683f */
[----:B------:R-:W-:-:S03]  /*1460*/  ISETP.LT.AND P0, PT, RZ, UR4, PT ;  /* 0x00000004ff007c0c */ /* 0x000fc6000bf01270 */
[----:B------:R-:W-:-:S04]  /*1470*/  UIADD3 UR5, UR5, 0x100, URZ ;  /* 0x0000010005057890 */ /* 0x000fc8000fffe03f */
[----:B------:R-:W-:-:S04]  /*1480*/  USHF.R.U32.HI UR5, URZ, 0x4, UR5 ;  /* 0x000000043f057899 */ /* 0x000fc80008011605 */
[----:B------:R-:W-:Y:S02]  /*1490*/  ULOP3.LUT UR46, UR5, 0x3fff, URZ, 0xc0, !UPT ;  /* 0x00003fff052e7892 */ /* 0x000fe4000f8ec03f */
[----:B---3--:R-:W-:Y:S10]  /*14a0*/  @P0 BRA `(.L_x_17) ;  /* 0x0000000000400947 */ /* 0x008ff40003800000 */
[----:B------:R-:W-:Y:S01]  /*14b0*/  MOV R0, 0x0 ;  /* 0x0000000000007802 */ /* 0x000fe20000000f00 */
[----:B------:R-:W-:Y:S01]  /*14c0*/  ULDC.64 UR4, c[0x4][0x68] ;  /* 0x01001a0000047ab9 */ /* 0x000fe20000000a00 */
[----:B------:R-:W-:Y:S01]  /*14d0*/  ULDC.64 UR6, c[0x4][0x8] ;  /* 0x0100020000067ab9 */ /* 0x000fe20000000a00 */
[----:B---34-:R-:W-:Y:S01]  /*14e0*/  IMAD.U32 R4, RZ, RZ, UR4 ;  /* 0x00000004ff047e24 */ /* 0x018fe2000f8e00ff */
[----:B------:R0:W1:Y:S01]  /*14f0*/  LDC.64 R14, c[0x4][R0] ;  /* 0x01000000000e7b82 */ /* 0x0000620000000a00 */
[----:B------:R-:W-:Y:S01]  /*1500*/  IMAD.U32 R5, RZ, RZ, UR5 ;  /* 0x00000005ff057e24 */ /* 0x000fe2000f8e00ff */
[----:B------:R-:W-:Y:S01]  /*1510*/  ULDC.64 UR4, c[0x4][0x70] ;  /* 0x01001c0000047ab9 */ /* 0x000fe20000000a00 */
[----:B------:R-:W-:Y:S01]  /*1520*/  IMAD.U32 R10, RZ, RZ, UR6 ;  /* 0x00000006ff0a7e24 */ /* 0x000fe2000f8e00ff */
[----:B------:R-:W-:Y:S01]  /*1530*/  MOV R6, UR4 ;  /* 0x0000000400067c02 */ /* 0x000fe20008000f00 */
[----:B------:R-:W-:Y:S01]  /*1540*/  IMAD.U32 R7, RZ, RZ, UR5 ;  /* 0x00000005ff077e24 */ /* 0x000fe2000f8e00ff */
[----:B------:R-:W-:Y:S01]  /*1550*/  MOV R8, 0x1e1 ;  /* 0x000001e100087802 */ /* 0x000fe20000000f00 */
[----:B------:R-:W-:-:S02]  /*1560*/  IMAD.U32 R11, RZ, RZ, UR7 ;  /* 0x00000007ff0b7e24 */ /* 0x000fc4000f8e00ff */
[----:B------:R-:W-:Y:S02]  /*1570*/  IMAD.MOV.U32 R12, RZ, RZ, 0x1 ;  /* 0x00000001ff0c7424 */ /* 0x000fe400078e00ff */
[----:B0-----:R-:W-:-:S07]  /*1580*/  IMAD.MOV.U32 R13, RZ, RZ, RZ ;  /* 0x000000ffff0d7224 */ /* 0x001fce00078e00ff */
[----:B------:R-:W-:-:S07]  /*1590*/  LEPC R20, `(.L_x_17) ;  /* 0x000000001014794e */ /* 0x000fce0000000000 */
[----:B-12--5:R-:W-:Y:S05]  /*15a0*/  CALL.ABS.NOINC R14 ;  /* 0x000000000e007343 */ /* 0x026fea0003c00000 */
.L_x_17:
[----:B------:R-:W-:-:S06]  /*15b0*/  ULOP3.LUT UR4, UR40, 0x1, URZ, 0xfc, !UPT ;  /* 0x0000000128047892 */ /* 0x000fcc000f8efc3f */
[----:B------:R-:W-:-:S05]  /*15c0*/  IMAD.U32 R0, RZ, RZ, UR4 ;  /* 0x00000004ff007e24 */ /* 0x000fca000f8e00ff */
[----:B------:R-:W-:-:S13]  /*15d0*/  ISETP.NE.AND P0, PT, R0, 0x3, PT ;  /* 0x000000030000780c */ /* 0x000fda0003f05270 */
[----:B------:R-:W-:Y:S05]  /*15e0*/  @!P0 BRA `(.L_x_18) ;  /* 0x0000000000048947 */ /* 0x000fea0003800000 */
[----:B------:R-:W-:Y:S01]  /*15f0*/  BPT.TRAP 0x1 ;  /* 0x000000040000795c */ /* 0x000fe20000300000 */
.L_x_18:
[----:B------:R-:W0:Y:S01]  /*1600*/  S2UR UR5, SR_CgaCtaId ;  /* 0x00000000000579c3 */ /* 0x000e220000008800 */
[----:B------:R-:W-:Y:S01]  /*1610*/  UMOV UR4, 0x400 ;  /* 0x0000040000047882 */ /* 0x000fe20000000000 */
[----:B---34-:R-:W-:Y:S01]  /*1620*/  MOV R5, UR39 ;  /* 0x0000002700057c02 */ /* 0x018fe20008000f00 */
[----:B--2---:R-:W-:-:S05]  /*1630*/  IMAD.U32 R3, RZ, RZ, UR38 ;  /* 0x00000026ff037e24 */ /* 0x004fca000f8e00ff */
[----:B------:R-:W-:Y:S01]  /*1640*/  SHF.L.U32 R3, R3, 0x1f, RZ ;  /* 0x0000001f03037819 */ /* 0x000fe200000006ff */
[----:B0-----:R-:W-:-:S06]  /*1650*/  ULEA UR4, UR5, UR4, 0x18 ;  /* 0x0000000405047291 */ /* 0x001fcc000f8ec03f */
[----:B------:R-:W-:-:S04]  /*1660*/  IMAD.U32 R0, RZ, RZ, UR4 ;  /* 0x00000004ff007e24 */ /* 0x000fc8000f8e00ff */
[----:B------:R-:W-:-:S04]  /*1670*/  IMAD R4, R5, 0x8, R0 ;  /* 0x0000000805047824 */ /* 0x000fc800078e0200 */
[----:B------:R0:W1:Y:S01]  /*1680*/  SYNCS.PHASECHK.TRANS64.TRYWAIT P1, [R4+URZ], R3 ;  /* 0x00000003040075a7 */ /* 0x000062000802017f */
[----:B------:R-:W-:Y:S05]  /*1690*/  @!P0 BRA `(.L_x_19) ;  /* 0x0000000000048947 */ /* 0x000fea0003800000 */
[----:B------:R-:W-:Y:S01]  /*16a0*/  BPT.TRAP 0x1 ;  /* 0x000000040000795c */ /* 0x000fe20000300000 */
.L_x_19:
[----:B-1----:R-:W-:Y:S05]  /*16b0*/  @P1 BRA `(.L_x_20) ;  /* 0x0000000000081947 */ /* 0x002fea0003800000 */
[----:B------:R-:W1:Y:S02]  /*16c0*/  SYNCS.PHASECHK.TRANS64.TRYWAIT P1, [R4+URZ], R3 ;  /* 0x00000003040075a7 */ /* 0x000e64000802017f */
[----:B-1----:R-:W-:Y:S05]  /*16d0*/  @!P1 BRA `(.L_x_21) ;  /* 0x000001a000a49947 */ /* 0x002fea0003800000 */
.L_x_20:
[----:B------:R-:W-:-:S04]  /*16e0*/  UISETP.LT.AND UP0, UPT, UR44, 0x1, UPT ;  /* 0x000000012c00788c */ /* 0x000fc8000bf01270 */
[----:B------:R-:W-:-:S06]  /*16f0*/  USEL UR4, UR44, 0x1, UP0 ;  /* 0x000000012c047887 */ /* 0x000fcc0008000000 */
[----:B01----:R-:W-:Y:S01]  /*1700*/  MOV R3, UR4 ;  /* 0x0000000400037c02 */ /* 0x003fe20008000f00 */
[----:B------:R-:W-:Y:S05]  /*1710*/  WARPSYNC.ALL ;  /* 0x0000000000007948 */ /* 0x000fea0003800000 */
[----:B------:R-:W-:-:S04]  /*1720*/  IADD3 R3, -R3, UR44, RZ ;  /* 0x0000002c03037c10 */ /* 0x000fc8000fffe1ff */
[----:B------:R-:W-:Y:S02]  /*1730*/  ISETP.GE.AND P1, PT, R3, 0x1, PT ;  /* 0x000000010300780c */ /* 0x000fe40003f26270 */
[----:B------:R-:W-:Y:S01]  /*1740*/  R2UR UR4, R0 ;  /* 0x00000000000472ca */ /* 0x000fe200000e0000 */
[----:B------:R-:W-:Y:S01]  /*1750*/  WARPGROUP.ARRIVE ;  /* 0x00000000000079c5 */ /* 0x000fe20000000000 */
[----:B------:R-:W-:Y:S01]  /*1760*/  UMOV UR9, 0x40000040 ;  /* 0x4000004000097882 */ /* 0x000fe20000000000 */
[----:B------:R-:W-:Y:S01]  /*1770*/  UMOV UR11, 0x40000040 ;  /* 0x40000040000b7882 */ /* 0x000fe20000000000 */
[----:B------:R-:W-:Y:S04]  /*1780*/  STL [R1+0x2c8], R17 ;  /* 0x0002c81101007387 */ /* 0x000fe80000100800 */
[----:B-----5:R-:W-:Y:S04]  /*1790*/  STL [R1+0x2c4], R16 ;  /* 0x0002c41001007387 */ /* 0x020fe80000100800 */
[----:B------:R0:W-:Y:S01]  /*17a0*/  STL [R1+0x2c0], R3 ;  /* 0x0002c00301007387 */ /* 0x0001e20000100800 */
[----:B------:R-:W-:-:S03]  /*17b0*/  UIADD3 UR4, UR4, 0x18100, URZ ;  /* 0x0001810004047890 */ /* 0x000fc6000fffe03f */
[----:B------:R1:W-:Y:S01]  /*17c0*/  STL [R1+0x2bc], R2 ;  /* 0x0002bc0201007387 */ /* 0x0003e20000100800 */
[----:B------:R-:W-:-:S03]  /*17d0*/  USHF.R.U32.HI UR4, URZ, 0x4, UR4 ;  /* 0x000000043f047899 */ /* 0x000fc60008011604 */
[----:B------:R2:W-:Y:S01]  /*17e0*/  STL [R1+0x2cc], R0 ;  /* 0x0002cc0001007387 */ /* 0x0005e20000100800 */
[----:B------:R-:W-:Y:S02]  /*17f0*/  ULOP3.LUT UR5, UR4, 0x3fff, URZ, 0xc0, !UPT ;  /* 0x00003fff04057892 */ /* 0x000fe4000f8ec03f */
[----:B------:R-:W-:Y:S02]  /*1800*/  ULOP3.LUT UR4, UR46, 0x10000, URZ, 0xfc, !UPT ;  /* 0x000100002e047892 */ /* 0x000fe4000f8efc3f */
[----:B------:R-:W-:Y:S02]  /*1810*/  ULOP3.LUT UR5, UR5, 0x10000, URZ, 0xfc, !UPT ;  /* 0x0001000005057892 */ /* 0x000fe4000f8efc3f */
[----:B------:R-:W-:Y:S02]  /*1820*/  ULEA UR6, UR39, UR4, 0xb ;  /* 0x0000000427067291 */ /* 0x000fe4000f8e583f */
[----:B------:R-:W-:-:S05]  /*1830*/  ULEA UR7, UR39, UR5, 0xb ;  /* 0x0000000527077291 */ /* 0x000fca000f8e583f */
[----:B------:R-:W-:Y:S02]  /*1840*/  UMOV UR8, UR6 ;  /* 0x0000000600087c82 */ /* 0x000fe40008000000 */
[----:B------:R-:W-:Y:S02]  /*1850*/  UMOV UR10, UR7 ;  /* 0x00000007000a7c82 */ /* 0x000fe40008000000 */
[----:B------:R-:W-:Y:S01]  /*1860*/  HGMMA.64x256x16.F32 R24, gdesc[UR8], RZ, !UPT, gsb0 ;  /* 0x03e00000081879f0 */ /* 0x000fe2000c0008ff */
[----:B------:R-:W-:Y:S01]  /*1870*/  UIADD3 UR8, UR6, 0x400, URZ ;  /* 0x0000040006087890 */ /* 0x000fe2000fffe03f */
[----:B------:R-:W-:Y:S01]  /*1880*/  UMOV UR9, 0x40000040 ;  /* 0x4000004000097882 */ /* 0x000fe20000000000 */
[----:B------:R-:W-:Y:S02]  /*1890*/  WARPGROUP.DEPBAR.LE gsb0, 0x0 ;  /* 0x00008000000079c5 */ /* 0x000fe40000010000 */
[----:B------:R-:W-:Y:S01]  /*18a0*/  STL.64 [R1], R24 ;  /* 0x0000001801007387 */ /* 0x000fe20000100a00 */
[----:B------:R-:W-:Y:S01]  /*18b0*/  IMAD.MOV.U32 R235, RZ, RZ, R46 ;  /* 0x000000ffffeb7224 */ /* 0x000fe200078e002e */
[----:B------:R-:W-:Y:S01]  /*18c0*/  MOV R232, R49 ;  /* 0x0000003100e87202 */ /* 0x000fe20000000f00 */
[----:B------:R-:W-:Y:S01]  /*18d0*/  IMAD.MOV.U32 R234, RZ, RZ, R47 ;  /* 0x000000ffffea7224 */ /* 0x000fe200078e002f */
[----:B------:R-:W-:Y:S01]  /*18e0*/  STL.64 [R1+0x8], R26 ;  /* 0x0000081a01007387 */ /* 0x000fe20000100a00 */
        /* <DEDUP_REMOVED lines=65> */
[----:B0-----:R-:W-:Y:S01]  /*1d00*/  MOV R3, R149 ;  /* 0x0000009500037202 */ /* 0x001fe20000000f00 */
[----:B------:R-:W-:Y:S01]  /*1d10*/  IMAD.MOV.U32 R176, RZ, RZ, R92 ;  /* 0x000000ffffb07224 */ /* 0x000fe200078e005c */
[----:B------:R0:W-:Y:S01]  /*1d20*/  STL.64 [R1+0x50], R44 ;  /* 0x0000502c01007387 */ /* 0x0001e20000100a00 */
[----:B------:R-:W-:-:S02]  /*1d30*/  IMAD.MOV.U32 R178, RZ, RZ, R94 ;  /* 0x000000ffffb27224 */ /* 0x000fc400078e005e */
[----:B------:R-:W-:Y:S01]  /*1d40*/  IMAD.MOV.U32 R179, RZ, RZ, R95 ;  /* 0x000000ffffb37224 */ /* 0x000fe200078e005f */
[----:B------:R-:W-:Y:S01]  /*1d50*/  STL [R1+0x580], R152 ;  /* 0x0005809801007387 */ /* 0x000fe20000100800 */
[----:B------:R-:W-:Y:S02]  /*1d60*/  IMAD.MOV.U32 R180, RZ, RZ, R96 ;  /* 0x000000ffffb47224 */ /* 0x000fe400078e0060 */
[----:B------:R-:W-:Y:S02]  /*1d70*/  IMAD.MOV.U32 R182, RZ, RZ, R98 ;  /* 0x000000ffffb67224 */ /* 0x000fe400078e0062 */
[----:B------:R-:W-:Y:S02]  /*1d80*/  IMAD.MOV.U32 R183, RZ, RZ, R99 ;  /* 0x000000ffffb77224 */ /* 0x000fe400078e0063 */
[----:B------:R-:W-:Y:S02]  /*1d90*/  IMAD.MOV.U32 R184, RZ, RZ, R100 ;  /* 0x000000ffffb87224 */ /* 0x000fe400078e0064 */
[----:B------:R-:W-:-:S02]  /*1da0*/  IMAD.MOV.U32 R186, RZ, RZ, R102 ;  /* 0x000000ffffba7224 */ /* 0x000fc400078e0066 */
[----:B------:R-:W-:Y:S02]  /*1db0*/  IMAD.MOV.U32 R187, RZ, RZ, R103 ;  /* 0x000000ffffbb7224 */ /* 0x000fe400078e0067 */
        /* <DEDUP_REMOVED lines=34> */
[----:B-1----:R-:W-:-:S02]  /*1fe0*/  IMAD.MOV.U32 R2, RZ, RZ, R150 ;  /* 0x000000ffff027224 */ /* 0x002fc400078e0096 */
[----:B--2---:R-:W-:Y:S02]  /*1ff0*/  IMAD.MOV.U32 R0, RZ, RZ, R151 ;  /* 0x000000ffff007224 */ /* 0x004fe400078e0097 */
[----:B0-----:R-:W-:-:S06]  /*2000*/  WARPGROUP.ARRIVE ;  /* 0x00000000000079c5 */ /* 0x001fcc0000000000 */
[----:B------:R-:W-:Y:S03]  /*2010*/  HGMMA.64x256x16.F32 R24, gdesc[UR8], RZ, !UPT, gsb0 ;  /* 0x03e00000081879f0 */ /* 0x000fe6000c0008ff */
[----:B------:R-:W-:Y:S02]  /*2020*/  WARPGROUP.DEPBAR.LE gsb0, 0x0 ;  /* 0x00008000000079c5 */ /* 0x000fe40000010000 */
[----:B------:R-:W-:Y:S04]  /*2030*/  STL.64 [R1+0x578], R150 ;  /* 0x0005789601007387 */ /* 0x000fe80000100a00 */
        /* <DEDUP_REMOVED lines=20> */
[----:B------:R0:W-:Y:S04]  /*2180*/  STL.64 [R1+0x4d0], R108 ;  /* 0x0004d06c01007387 */ /* 0x0001e80000100a00 */
[----:B0-----:R-:W2:Y:S04]  /*2190*/  LDL.LU R108, [R1] ;  /* 0x00000000016c7983 */ /* 0x001ea80000300800 */
[----:B------:R-:W2:Y:S04]  /*21a0*/  LDL.LU R109, [R1+0x4] ;  /* 0x00000400016d7983 */ /* 0x000ea80000300800 */
        /* <DEDUP_REMOVED lines=19> */
[----:B------:R-:W2:Y:S01]  /*22e0*/  LDL.LU R129, [R1+0x54] ;  /* 0x0000540001817983 */ /* 0x000ea20000300800 */
        /* <DEDUP_REMOVED lines=21> */
[----:B------:R-:W-:Y:S01]  /*2440*/  UIADD3 UR8, UR6, 0x2, URZ ;  /* 0x0000000206087890 */ /* 0x000fe2000fffe03f */
[----:B------:R-:W-:Y:S01]  /*2450*/  IMAD.MOV.U32 R145, RZ, RZ, R220 ;  /* 0x000000ffff917224 */ /* 0x000fe200078e00dc */
[----:B------:R-:W-:Y:S01]  /*2460*/  UIADD3 UR10, UR7, 0x2, URZ ;  /* 0x00000002070a7890 */ /* 0x000fe2000fffe03f */
[----:B------:R-:W-:Y:S01]  /*2470*/  IMAD.MOV.U32 R146, RZ, RZ, R219 ;  /* 0x000000ffff927224 */ /* 0x000fe200078e00db */
[----:B------:R-:W-:Y:S01]  /*2480*/  MOV R219, R17 ;  /* 0x0000001100db7202 */ /* 0x000fe20000000f00 */
[----:B------:R-:W-:Y:S01]  /*2490*/  IMAD.MOV.U32 R148, RZ, RZ, R217 ;  /* 0x000000ffff947224 */ /* 0x000fe200078e00d9 */
[----:B------:R-:W-:Y:S01]  /*24a0*/  UMOV UR9, 0x40000040 ;  /* 0x4000004000097882 */ /* 0x000fe20000000000 */
[----:B------:R-:W-:Y:S01]  /*24b0*/  IMAD.MOV.U32 R149, RZ, RZ, R216 ;  /* 0x000000ffff957224 */ /* 0x000fe200078e00d8 */
[----:B------:R-:W-:Y:S01]  /*24c0*/  UMOV UR11, 0x40000040 ;  /* 0x40000040000b7882 */ /* 0x000fe20000000000 */
[----:B------:R-:W-:Y:S01]  /*24d0*/  IMAD.MOV.U32 R150, RZ, RZ, R215 ;  /* 0x000000ffff967224 */ /* 0x000fe200078e00d7 */
[----:B------:R-:W-:Y:S01]  /*24e0*/  MOV R215, R21 ;  /* 0x0000001500d77202 */ /* 0x000fe20000000f00 */
        /* <DEDUP_REMOVED lines=17> */
[----:B------:R-:W-:-:S06]  /*2600*/  IMAD.MOV.U32 R234, RZ, RZ, R2 ;  /* 0x000000ffffea7224 */ /* 0x000fcc00078e0002 */
[----:B--2---:R-:W-:-:S06]  /*2610*/  WARPGROUP.ARRIVE ;  /* 0x00000000000079c5 */ /* 0x004fcc0000000000 */
[----:B------:R-:W-:Y:S03]  /*2620*/  HGMMA.64x256x16.F32 R108, gdesc[UR8], R108, gsb0 ;  /* 0x03e00000086c79f0 */ /* 0x000fe6000800086c */
[----:B------:R-:W-:Y:S02]  /*2630*/  WARPGROUP.DEPBAR.LE gsb0, 0x0 ;  /* 0x00008000000079c5 */ /* 0x000fe40000010000 */
[----:B------:R-:W-:Y:S04]  /*2640*/  STL.64 [R1], R108 ;  /* 0x0000006c01007387 */ /* 0x000fe80000100a00 */
        /* <DEDUP_REMOVED lines=63> */
[----:B0-----:R-:W2:Y:S04]  /*2a40*/  LDL.LU R152, [R1+0x580] ;  /* 0x0005800001987983 */ /* 0x001ea80000300800 */
[----:B------:R-:W3:Y:S04]  /*2a50*/  LDL.LU.64 R150, [R1+0x578] ;  /* 0x0005780001967983 */ /* 0x000ee80000300a00 */
        /* <DEDUP_REMOVED lines=20> */
[----:B------:R-:W3:Y:S01]  /*2ba0*/  LDL.LU.64 R108, [R1+0x4d0] ;  /* 0x0004d000016c7983 */ /* 0x000ee20000300a00 */
[----:B------:R-:W-:Y:S01]  /*2bb0*/  UIADD3 UR8, UR6, 0x402, URZ ;  /* 0x0000040206087890 */ /* 0x000fe2000fffe03f */
[----:B------:R-:W-:Y:S01]  /*2bc0*/  UMOV UR9, 0x40000040 ;  /* 0x4000004000097882 */ /* 0x000fe20000000000 */
[----:B---3--:R-:W-:-:S07]  /*2bd0*/  WARPGROUP.ARRIVE ;  /* 0x00000000000079c5 */ /* 0x008fce0000000000 */
[----:B------:R-:W-:Y:S03]  /*2be0*/  HGMMA.64x256x16.F32 R24, gdesc[UR8], R24, gsb0 ;  /* 0x03e00000081879f0 */ /* 0x000fe60008000818 */
        /* <DEDUP_REMOVED lines=65> */
[----:B0-----:R-:W3:Y:S04]  /*3000*/  LDL.LU.64 R24, [R1] ;  /* 0x0000000001187983 */ /* 0x001ee80000300a00 */
        /* <DEDUP_REMOVED lines=63> */
[----:B------:R-:W-:-:S02]  /*3400*/  UIADD3 UR8, UR6, 0x4, URZ ;  /* 0x0000000406087890 */ /* 0x000fc4000fffe03f */
[----:B------:R-:W-:Y:S01]  /*3410*/  UIADD3 UR10, UR7, 0x4, URZ ;  /* 0x00000004070a7890 */ /* 0x000fe2000fffe03f */
[----:B------:R-:W-:Y:S01]  /*3420*/  UMOV UR9, 0x40000040 ;  /* 0x4000004000097882 */ /* 0x000fe20000000000 */
[----:B------:R-:W-:Y:S01]  /*3430*/  UMOV UR11, 0x40000040 ;  /* 0x40000040000b7882 */ /* 0x000fe20000000000 */
[----:B---3--:R-:W-:-:S06]  /*3440*/  WARPGROUP.ARRIVE ;  /* 0x00000000000079c5 */ /* 0x008fcc0000000000 */
[----:B------:R-:W-:Y:S03]  /*3450*/  HGMMA.64x256x16.F32 R24, gdesc[UR8], R24, gsb0 ;  /* 0x03e00000081879f0 */ /* 0x000fe60008000818 */
        /* <DEDUP_REMOVED lines=41> */
[----:B------:R0:W-:Y:S01]  /*36f0*/  STL.64 [R1+0x50], R44 ;  /* 0x0000502c01007387 */ /* 0x0001e20000100a00 */
[----:B------:R-:W-:Y:S01]  /*3700*/  IMAD.MOV.U32 R208, RZ, RZ, R124 ;  /* 0x000000ffffd07224 */ /* 0x000fe200078e007c */
[----:B------:R-:W-:Y:S01]  /*3710*/  MOV R193, R109 ;  /* 0x0000006d00c17202 */ /* 0x000fe20000000f00 */
[----:B------:R-:W-:Y:S01]  /*3720*/  IMAD.MOV.U32 R206, RZ, RZ, R122 ;  /* 0x000000ffffce7224 */ /* 0x000fe200078e007a */
[----:B------:R-:W3:Y:S01]  /*3730*/  LDL.LU.64 R150, [R1+0x4c8] ;  /* 0x0004c80001967983 */ /* 0x000ee20000300a00 */
        /* <DEDUP_REMOVED lines=60> */
[----:B------:R-:W-:-:S02]  /*3b00*/  IMAD.MOV.U32 R167, RZ, RZ, R83 ;  /* 0x000000ffffa77224 */ /* 0x000fc400078e0053 */
[----:B------:R-:W-:Y:S01]  /*3b10*/  IMAD.MOV.U32 R164, RZ, RZ, R80 ;  /* 0x000000ffffa47224 */ /* 0x000fe200078e0050 */
[----:B------:R-:W3:Y:S01]  /*3b20*/  LDL.LU.64 R118, [R1+0x448] ;  /* 0x0004480001767983 */ /* 0x000ee20000300a00 */
[----:B------:R-:W-:Y:S02]  /*3b30*/  IMAD.MOV.U32 R162, RZ, RZ, R78 ;  /* 0x000000ffffa27224 */ /* 0x000fe400078e004e */
[----:B------:R-:W-:Y:S01]  /*3b40*/  IMAD.MOV.U32 R163, RZ, RZ, R79 ;  /* 0x000000ffffa37224 */ /* 0x000fe200078e004f */
[----:B------:R-:W3:Y:S01]  /*3b50*/  LDL.LU.64 R116, [R1+0x440] ;  /* 0x0004400001747983 */ /* 0x000ee20000300a00 */
[----:B------:R-:W-:Y:S02]  /*3b60*/  IMAD.MOV.U32 R160, RZ, RZ, R76 ;  /* 0x000000ffffa07224 */ /* 0x000fe400078e004c */
        /* <DEDUP_REMOVED lines=58> */
[----:B0-----:R-:W3:Y:S04]  /*3f10*/  LDL.LU.64 R44, [R1+0x320] ;  /* 0x00032000012c7983 */ /* 0x001ee80000300a00 */
        /* <DEDUP_REMOVED lines=11> */
[----:B------:R-:W-:-:S02]  /*3fd0*/  UMOV UR9, 0x40000040 ;  /* 0x4000004000097882 */ /* 0x000fc40000000000 */
[----:B--2---:R-:W-:Y:S01]  /*3fe0*/  STL [R1+0x2b8], R152 ;  /* 0x0002b89801007387 */ /* 0x004fe20000100800 */
[----:B---3--:R-:W-:-:S06]  /*3ff0*/  WARPGROUP.ARRIVE ;  /* 0x00000000000079c5 */ /* 0x008fcc0000000000 */
        /* <DEDUP_REMOVED lines=61> */
[----:B------:R-:W-:-:S02]  /*43d0*/  IMAD.MOV.U32 R145, RZ, RZ, R225 ;  /* 0x000000ffff917224 */ /* 0x000fc400078e00e1 */
[----:B------:R-:W-:Y:S01]  /*43e0*/  IMAD.MOV.U32 R146, RZ, RZ, R224 ;  /* 0x000000ffff927224 */ /* 0x000fe200078e00e0 */
[----:B------:R-:W-:Y:S01]  /*43f0*/  MOV R224, R15 ;  /* 0x0000000f00e07202 */ /* 0x000fe20000000f00 */
[----:B------:R-:W-:Y:S02]  /*4400*/  IMAD.MOV.U32 R148, RZ, RZ, R222 ;  /* 0x000000ffff947224 */ /* 0x000fe400078e00de */
[----:B------:R-:W-:Y:S02]  /*4410*/  IMAD.MOV.U32 R149, RZ, RZ, R221 ;  /* 0x000000ffff957224 */ /* 0x000fe400078e00dd */
[----:B------:R-:W-:Y:S01]  /*4420*/  IMAD.MOV.U32 R150, RZ, RZ, R220 ;  /* 0x000000ffff967224 */ /* 0x000fe200078e00dc */
[----:B------:R-:W-:Y:S01]  /*4430*/  MOV R220, R21 ;  /* 0x0000001500dc7202 */ /* 0x000fe20000000f00 */
[----:B------:R-:W-:Y:S02]  /*4440*/  IMAD.MOV.U32 R152, RZ, RZ, R218 ;  /* 0x000000ffff987224 */ /* 0x000fe400078e00da */
[----:B------:R-:W-:-:S02]  /*4450*/  IMAD.MOV.U32 R130, RZ, RZ, R0 ;  /* 0x000000ffff827224 */ /* 0x000fc400078e0000 */
[----:B------:R-:W-:Y:S01]  /*4460*/  IMAD.MOV.U32 R132, RZ, RZ, R16 ;  /* 0x000000ffff847224 */ /* 0x000fe200078e0010 */
[----:B------:R-:W-:Y:S01]  /*4470*/  UIADD3 UR8, UR6, 0x6, URZ ;  /* 0x0000000606087890 */ /* 0x000fe2000fffe03f */
[----:B------:R-:W-:Y:S01]  /*4480*/  IMAD.MOV.U32 R133, RZ, RZ, R3 ;  /* 0x000000ffff857224 */ /* 0x000fe200078e0003 */
[----:B------:R-:W-:Y:S01]  /*4490*/  UIADD3 UR10, UR7, 0x6, URZ ;  /* 0x00000006070a7890 */ /* 0x000fe2000fffe03f */
[----:B------:R-:W-:Y:S01]  /*44a0*/  IMAD.MOV.U32 R134, RZ, RZ, R2 ;  /* 0x000000ffff867224 */ /* 0x000fe200078e0002 */
[----:B------:R-:W-:Y:S01]  /*44b0*/  UMOV UR9, 0x40000040 ;  /* 0x4000004000097882 */ /* 0x000fe20000000000 */
[----:B------:R-:W-:Y:S01]  /*44c0*/  IMAD.MOV.U32 R218, RZ, RZ, R23 ;  /* 0x000000ffffda7224 */ /* 0x000fe200078e0017 */
[----:B------:R-:W-:Y:S01]  /*44d0*/  UMOV UR11, 0x40000040 ;  /* 0x40000040000b7882 */ /* 0x000fe20000000000 */
[----:B------:R-:W-:Y:S01]  /*44e0*/  IMAD.MOV.U32 R219, RZ, RZ, R22 ;  /* 0x000000ffffdb7224 */ /* 0x000fe200078e0016 */
[----:B------:R0:W5:Y:S01]  /*44f0*/  LDL.LU R0, [R1+0x2cc] ;  /* 0x0002cc0001007983 */ /* 0x0001620000300800 */
[----:B------:R-:W-:-:S02]  /*4500*/  IMAD.MOV.U32 R221, RZ, RZ, R20 ;  /* 0x000000ffffdd7224 */ /* 0x000fc400078e0014 */
[----:B------:R-:W-:Y:S01]  /*4510*/  IMAD.MOV.U32 R222, RZ, RZ, R19 ;  /* 0x000000ffffde7224 */ /* 0x000fe200078e0013 */
[----:B------:R0:W5:Y:S01]  /*4520*/  LDL.LU R17, [R1+0x2c8] ;  /* 0x0002c80001117983 */ /* 0x0001620000300800 */
[----:B------:R-:W-:Y:S02]  /*4530*/  IMAD.MOV.U32 R223, RZ, RZ, R18 ;  /* 0x000000ffffdf7224 */ /* 0x000fe400078e0012 */
[----:B------:R-:W-:Y:S01]  /*4540*/  IMAD.MOV.U32 R225, RZ, RZ, R14 ;  /* 0x000000ffffe17224 */ /* 0x000fe200078e000e */
[----:B------:R0:W5:Y:S01]  /*4550*/  LDL.LU R16, [R1+0x2c4] ;  /* 0x0002c40001107983 */ /* 0x0001620000300800 */
[----:B------:R-:W-:Y:S02]  /*4560*/  IMAD.MOV.U32 R226, RZ, RZ, R13 ;  /* 0x000000ffffe27224 */ /* 0x000fe400078e000d */
[----:B------:R-:W-:Y:S01]  /*4570*/  IMAD.MOV.U32 R227, RZ, RZ, R12 ;  /* 0x000000ffffe37224 */ /* 0x000fe200078e000c */
[----:B------:R0:W5:Y:S01]  /*4580*/  LDL.LU R3, [R1+0x2c0] ;  /* 0x0002c00001037983 */ /* 0x0001620000300800 */
[----:B------:R-:W-:-:S02]  /*4590*/  IMAD.MOV.U32 R229, RZ, RZ, R10 ;  /* 0x000000ffffe57224 */ /* 0x000fc400078e000a */
[----:B------:R-:W-:Y:S01]  /*45a0*/  IMAD.MOV.U32 R230, RZ, RZ, R9 ;  /* 0x000000ffffe67224 */ /* 0x000fe200078e0009 */
[----:B------:R0:W5:Y:S01]  /*45b0*/  LDL.LU R2, [R1+0x2bc] ;  /* 0x0002bc0001027983 */ /* 0x0001620000300800 */
        /* <DEDUP_REMOVED lines=71> */
[----:B-1----:R0:W5:Y:S04]  /*4a30*/  LDL.LU R152, [R1+0x2b8] ;  /* 0x0002b80001987983 */ /* 0x0021680000300800 */
[----:B------:R-:W2:Y:S04]  /*4a40*/  LDL.LU.64 R150, [R1+0x2b0] ;  /* 0x0002b00001967983 */ /* 0x000ea80000300a00 */
        /* <DEDUP_REMOVED lines=20> */
[----:B------:R-:W2:Y:S01]  /*4b90*/  LDL.LU.64 R108, [R1+0x208] ;  /* 0x00020800016c7983 */ /* 0x000ea20000300a00 */
[----:B------:R-:W-:Y:S01]  /*4ba0*/  UIADD3 UR8, UR6, 0x406, URZ ;  /* 0x0000040606087890 */ /* 0x000fe2000fffe03f */
[----:B------:R-:W-:Y:S01]  /*4bb0*/  UMOV UR9, 0x40000040 ;  /* 0x4000004000097882 */ /* 0x000fe20000000000 */
[----:B--2---:R-:W-:-:S07]  /*4bc0*/  WARPGROUP.ARRIVE ;  /* 0x00000000000079c5 */ /* 0x004fce0000000000 */
[----:B------:R-:W-:Y:S03]  /*4bd0*/  HGMMA.64x256x16.F32 R24, gdesc[UR8], R24, gsb0 ;  /* 0x03e00000081879f0 */ /* 0x000fe60008000818 */
[----:B------:R-:W-:Y:S02]  /*4be0*/  WARPGROUP.DEPBAR.LE gsb0, 0x0 ;  /* 0x00008000000079c5 */ /* 0x000fe40000010000 */
[----:B0-----:R-:W-:Y:S05]  /*4bf0*/  @!P1 BRA `(.L_x_22) ;  /* 0x0000004000d09947 */ /* 0x001fea0003800000 */
[----:B------:R-:W-:Y:S01]  /*4c00*/  UIADD3 UR7, UR39, 0x1, URZ ;  /* 0x0000000127077890 */ /* 0x000fe2000fffe03f */
[----:B-----5:R-:W-:Y:S01]  /*4c10*/  R2UR UR6, R3 ;  /* 0x00000000030672ca */ /* 0x020fe200000e0000 */
[----:B------:R-:W-:Y:S02]  /*4c20*/  UMOV UR12, UR39 ;  /* 0x00000027000c7c82 */ /* 0x000fe40008000000 */
[----:B------:R-:W-:-:S04]  /*4c30*/  UISETP.NE.AND UP0, UPT, UR7, 0x3, UPT ;  /* 0x000000030700788c */ /* 0x000fc8000bf05270 */
[----:B------:R-:W-:Y:S02]  /*4c40*/  USEL UR8, URZ, 0x1, UP0 ;  /* 0x000000013f087887 */ /* 0x000fe40008000000 */
[----:B------:R-:W-:Y:S02]  /*4c50*/  USEL UR7, UR7, URZ, UP0 ;  /* 0x0000003f07077287 */ /* 0x000fe40008000000 */
[----:B------:R-:W-:-:S06]  /*4c60*/  ULOP3.LUT UR8, UR38, UR8, URZ, 0x3c, !UPT ;  /* 0x0000000826087292 */ /* 0x000fcc000f8e3c3f */
[----:B------:R-:W-:-:S07]  /*4c70*/  MOV R3, UR8 ;  /* 0x0000000800037c02 */ /* 0x000fce0008000f00 */
.L_x_29:
[----:B------:R-:W-:Y:S05]  /*4c80*/  @!P0 BRA `(.L_x_23) ;  /* 0x0000000000048947 */ /* 0x000fea0003800000 */
[----:B------:R-:W-:Y:S01]  /*4c90*/  BPT.TRAP 0x1 ;  /* 0x000000040000795c */ /* 0x000fe20000300000 */
.L_x_23:
[----:B------:R-:W0:Y:S01]  /*4ca0*/  S2UR UR9, SR_CgaCtaId ;  /* 0x00000000000979c3 */ /* 0x000e220000008800 */
[----:B------:R-:W-:Y:S01]  /*4cb0*/  UMOV UR8, 0x400 ;  /* 0x0000040000087882 */ /* 0x000fe20000000000 */
[----:B------:R-:W-:Y:S01]  /*4cc0*/  IMAD.U32 R4, RZ, RZ, UR7 ;  /* 0x00000007ff047e24 */ /* 0x000fe2000f8e00ff */
[----:B------:R-:W-:Y:S01]  /*4cd0*/  SHF.L.U32 R5, R3, 0x1f, RZ ;  /* 0x0000001f03057819 */ /* 0x000fe200000006ff */
[----:B0-----:R-:W-:-:S06]  /*4ce0*/  ULEA UR8, UR9, UR8, 0x18 ;  /* 0x0000000809087291 */ /* 0x001fcc000f8ec03f */
[----:B------:R-:W-:-:S04]  /*4cf0*/  IMAD.U32 R0, RZ, RZ, UR8 ;  /* 0x00000008ff007e24 */ /* 0x000fc8000f8e00ff */
[----:B------:R-:W-:-:S04]  /*4d00*/  IMAD R4, R4, 0x8, R0 ;  /* 0x0000000804047824 */ /* 0x000fc800078e0200 */
[----:B------:R0:W1:Y:S01]  /*4d10*/  SYNCS.PHASECHK.TRANS64.TRYWAIT P1, [R4+URZ], R5 ;  /* 0x00000005040075a7 */ /* 0x000062000802017f */
[----:B------:R-:W-:Y:S05]  /*4d20*/  @!P0 BRA `(.L_x_24) ;  /* 0x0000000000048947 */ /* 0x000fea0003800000 */
[----:B------:R-:W-:Y:S01]  /*4d30*/  BPT.TRAP 0x1 ;  /* 0x000000040000795c */ /* 0x000fe20000300000 */
.L_x_24:
[----:B-1----:R-:W-:Y:S05]  /*4d40*/  @P1 BRA `(.L_x_25) ;  /* 0x0000000000081947 */ /* 0x002fea0003800000 */
[----:B------:R-:W1:Y:S02]  /*4d50*/  SYNCS.PHASECHK.TRANS64.TRYWAIT P1, [R4+URZ], R5 ;  /* 0x00000005040075a7 */ /* 0x000e64000802017f */
[----:B-1----:R-:W-:Y:S05]  /*4d60*/  @!P1 BRA `(.L_x_26) ;  /* 0x0000016c00149947 */ /* 0x002fea0003800000 */
.L_x_25:
        /* <DEDUP_REMOVED lines=64> */
[----:B--2---:R-:W2:Y:S04]  /*5170*/  LDL.LU.64 R24, [R1] ;  /* 0x0000000001187983 */ /* 0x004ea80000300a00 */
        /* <DEDUP_REMOVED lines=63> */
[----:B------:R-:W-:-:S02]  /*5570*/  ULEA UR13, UR7, UR4, 0xb ;  /* 0x00000004070d7291 */ /* 0x000fc4000f8e583f */
[----:B------:R-:W-:Y:S01]  /*5580*/  ULEA UR14, UR7, UR5, 0xb ;  /* 0x00000005070e7291 */ /* 0x000fe2000f8e583f */
[----:B------:R-:W-:Y:S01]  /*5590*/  STL [R1+0x2cc], R17 ;  /* 0x0002cc1101007387 */ /* 0x000fe20000100800 */
[----:B------:R-:W-:Y:S01]  /*55a0*/  UMOV UR9, 0x40000040 ;  /* 0x4000004000097882 */ /* 0x000fe20000000000 */
[----:B------:R-:W-:Y:S02]  /*55b0*/  UMOV UR11, 0x40000040 ;  /* 0x40000040000b7882 */ /* 0x000fe40000000000 */
[----:B------:R-:W-:Y:S01]  /*55c0*/  UMOV UR8, UR13 ;  /* 0x0000000d00087c82 */ /* 0x000fe20008000000 */
[----:B------:R-:W-:Y:S01]  /*55d0*/  STL [R1+0x2c8], R16 ;  /* 0x0002c81001007387 */ /* 0x000fe20000100800 */
[----:B------:R-:W-:-:S03]  /*55e0*/  UMOV UR10, UR14 ;  /* 0x0000000e000a7c82 */ /* 0x000fc60008000000 */
[----:B------:R-:W-:Y:S04]  /*55f0*/  STL [R1+0x2c4], R3 ;  /* 0x0002c40301007387 */ /* 0x000fe80000100800 */
[----:B------:R3:W-:Y:S04]  /*5600*/  STL [R1+0x2c0], R2 ;  /* 0x0002c00201007387 */ /* 0x0007e80000100800 */
[----:B------:R4:W-:Y:S01]  /*5610*/  STL [R1+0x2bc], R0 ;  /* 0x0002bc0001007387 */ /* 0x0009e20000100800 */
[----:B--2---:R-:W-:-:S06]  /*5620*/  WARPGROUP.ARRIVE ;  /* 0x00000000000079c5 */ /* 0x004fcc0000000000 */
[----:B------:R-:W-:Y:S03]  /*5630*/  HGMMA.64x256x16.F32 R24, gdesc[UR8], R24, gsb0 ;  /* 0x03e00000081879f0 */ /* 0x000fe60008000818 */
[----:B------:R-:W-:Y:S02]  /*5640*/  WARPGROUP.DEPBAR.LE gsb0, 0x0 ;  /* 0x00008000000079c5 */ /* 0x000fe40000010000 */
[----:B------:R-:W-:Y:S01]  /*5650*/  STL.64 [R1], R24 ;  /* 0x0000001801007387 */ /* 0x000fe20000100a00 */
[----:B---3--:R-:W-:Y:S01]  /*5660*/  MOV R2, R150 ;  /* 0x0000009600027202 */ /* 0x008fe20000000f00 */
[----:B----4-:R-:W-:Y:S01]  /*5670*/  IMAD.MOV.U32 R0, RZ, RZ, R151 ;  /* 0x000000ffff007224 */ /* 0x010fe200078e0097 */
[----:B01----:R-:W-:Y:S01]  /*5680*/  MOV R5, R147 ;  /* 0x0000009300057202 */ /* 0x003fe20000000f00 */
        /* <DEDUP_REMOVED lines=40> */
[----:B------:R-:W2:Y:S01]  /*5910*/  LDL.LU.64 R150, [R1+0x780] ;  /* 0x0007800001967983 */ /* 0x000ea20000300a00 */
        /* <DEDUP_REMOVED lines=64> */
[----:B------:R-:W-:-:S02]  /*5d20*/  IMAD.MOV.U32 R163, RZ, RZ, R79 ;  /* 0x000000ffffa37224 */ /* 0x000fc400078e004f */
[----:B------:R-:W-:Y:S01]  /*5d30*/  IMAD.MOV.U32 R160, RZ, RZ, R76 ;  /* 0x000000ffffa07224 */ /* 0x000fe200078e004c */
[----:B------:R-:W2:Y:S01]  /*5d40*/  LDL.LU.64 R116, [R1+0x6f8] ;  /* 0x0006f80001747983 */ /* 0x000ea20000300a00 */
[----:B------:R-:W-:Y:S02]  /*5d50*/  IMAD.MOV.U32 R161, RZ, RZ, R77 ;  /* 0x000000ffffa17224 */ /* 0x000fe400078e004d */
[----:B------:R-:W-:Y:S01]  /*5d60*/  IMAD.MOV.U32 R159, RZ, RZ, R75 ;  /* 0x000000ffff9f7224 */ /* 0x000fe200078e004b */
[----:B------:R-:W2:Y:S01]  /*5d70*/  LDL.LU.64 R114, [R1+0x6f0] ;  /* 0x0006f00001727983 */ /* 0x000ea20000300a00 */
[----:B------:R-:W-:Y:S02]  /*5d80*/  IMAD.MOV.U32 R156, RZ, RZ, R72 ;  /* 0x000000ffff9c7224 */ /* 0x000fe400078e0048 */
        /* <DEDUP_REMOVED lines=29> */
[----:B------:R-:W-:-:S03]  /*5f60*/  IMAD.MOV.U32 R234, RZ, RZ, R47 ;  /* 0x000000ffffea7224 */ /* 0x000fc600078e002f */
        /* <DEDUP_REMOVED lines=24> */
[----:B0-----:R-:W2:Y:S04]  /*60f0*/  LDL.LU.64 R44, [R1+0x5d8] ;  /* 0x0005d800012c7983 */ /* 0x001ea80000300a00 */
        /* <DEDUP_REMOVED lines=11> */
[----:B------:R-:W-:-:S02]  /*61b0*/  UMOV UR9, 0x40000040 ;  /* 0x4000004000097882 */ /* 0x000fc40000000000 */
[----:B------:R-:W-:Y:S01]  /*61c0*/  STL [R1+0x580], R152 ;  /* 0x0005809801007387 */ /* 0x000fe20000100800 */
[----:B--2---:R-:W-:-:S06]  /*61d0*/  WARPGROUP.ARRIVE ;  /* 0x00000000000079c5 */ /* 0x004fcc0000000000 */
        /* <DEDUP_REMOVED lines=91> */
[----:B------:R-:W-:Y:S01]  /*6790*/  IMAD.MOV.U32 R235, RZ, RZ, R0 ;  /* 0x000000ffffeb7224 */ /* 0x000fe200078e0000 */
[----:B------:R-:W-:Y:S02]  /*67a0*/  UIADD3 UR8, UR13, 0x2, URZ ;  /* 0x000000020d087890 */ /* 0x000fe4000fffe03f */
[----:B------:R-:W-:Y:S01]  /*67b0*/  UIADD3 UR10, UR14, 0x2, URZ ;  /* 0x000000020e0a7890 */ /* 0x000fe2000fffe03f */
[----:B------:R-:W-:Y:S01]  /*67c0*/  UMOV UR9, 0x40000040 ;  /* 0x4000004000097882 */ /* 0x000fe20000000000 */
[----:B------:R-:W-:Y:S01]  /*67d0*/  UMOV UR11, 0x40000040 ;  /* 0x40000040000b7882 */ /* 0x000fe20000000000 */
        /* <DEDUP_REMOVED lines=236> */
[----:B------:R-:W-:Y:S01]  /*76a0*/  STL.64 [R1+0x30], R36 ;  /* 0x0000302401007387 */ /* 0x000fe20000100a00 */
[----:B------:R-:W-:-:S03]  /*76b0*/  IMAD.MOV.U32 R5, RZ, RZ, R150 ;  /* 0x000000ffff057224 */ /* 0x000fc600078e0096 */
[----:B------:R-:W-:Y:S01]  /*76c0*/  STL.64 [R1+0x38], R38 ;  /* 0x0000382601007387 */ /* 0x000fe20000100a00 */
[----:B------:R-:W-:-:S03]  /*76d0*/  MOV R4, R151 ;  /* 0x0000009700047202 */ /* 0x000fc60000000f00 */
[----:B------:R-:W-:Y:S01]  /*76e0*/  STL.64 [R1+0x40], R40 ;  /* 0x0000402801007387 */ /* 0x000fe20000100a00 */
[----:B------:R-:W-:Y:S01]  /*76f0*/  MOV R7, R148 ;  /* 0x0000009400077202 */ /* 0x000fe20000000f00 */
[----:B------:R-:W-:Y:S02]  /*7700*/  IMAD.MOV.U32 R6, RZ, RZ, R149 ;  /* 0x000000ffff067224 */ /* 0x000fe400078e0095 */
[----:B------:R-:W-:Y:S01]  /*7710*/  STL.64 [R1+0x48], R42 ;  /* 0x0000482a01007387 */ /* 0x000fe20000100a00 */
[----:B------:R-:W-:-:S03]  /*7720*/  IMAD.MOV.U32 R9, RZ, RZ, R146 ;  /* 0x000000ffff097224 */ /* 0x000fc600078e0092 */
[----:B------:R0:W-:Y:S01]  /*7730*/  STL.64 [R1+0x50], R44 ;  /* 0x0000502c01007387 */ /* 0x0001e20000100a00 */
[----:B------:R-:W-:Y:S01]  /*7740*/  IMAD.MOV.U32 R8, RZ, RZ, R147 ;  /* 0x000000ffff087224 */ /* 0x000fe200078e0093 */
[----:B------:R-:W-:Y:S02]  /*7750*/  MOV R10, R145 ;  /* 0x00000091000a7202 */ /* 0x000fe40000000f00 */
[----:B------:R-:W3:Y:S01]  /*7760*/  LDL.LU.64 R150, [R1+0x4c8] ;  /* 0x0004c80001967983 */ /* 0x000ee20000300a00 */
[----:B------:R-:W-:Y:S01]  /*7770*/  IMAD.MOV.U32 R11, RZ, RZ, R144 ;  /* 0x000000ffff0b7224 */ /* 0x000fe200078e0090 */
[----:B------:R-:W-:Y:S02]  /*7780*/  MOV R13, R142 ;  /* 0x0000008e000d7202 */ /* 0x000fe40000000f00 */
[----:B------:R-:W3:Y:S01]  /*7790*/  LDL.LU.64 R148, [R1+0x4c0] ;  /* 0x0004c00001947983 */ /* 0x000ee20000300a00 */
[----:B------:R-:W-:-:S03]  /*77a0*/  IMAD.MOV.U32 R12, RZ, RZ, R143 ;  /* 0x000000ffff0c7224 */ /* 0x000fc600078e008f */
[----:B------:R-:W3:Y:S01]  /*77b0*/  LDL.LU.64 R146, [R1+0x4b8] ;  /* 0x0004b80001927983 */ /* 0x000ee20000300a00 */
[----:B------:R-:W-:Y:S01]  /*77c0*/  IMAD.MOV.U32 R15, RZ, RZ, R140 ;  /* 0x000000ffff0f7224 */ /* 0x000fe200078e008c */
[----:B------:R-:W-:Y:S01]  /*77d0*/  MOV R18, R139 ;  /* 0x0000008b00127202 */ /* 0x000fe20000000f00 */
[----:B------:R-:W-:Y:S01]  /*77e0*/  IMAD.MOV.U32 R14, RZ, RZ, R141 ;  /* 0x000000ffff0e7224 */ /* 0x000fe200078e008d */
        /* <DEDUP_REMOVED lines=350> */
[----:B------:R-:W-:Y:S01]  /*8dd0*/  BPT.TRAP 0x1 ;  /* 0x000000040000795c */ /* 0x000fe20000300000 */
.L_x_27:
[----:B-----5:R-:W-:Y:S01]  /*8de0*/  ISETP.NE.AND P1, PT, R17, RZ, PT ;  /* 0x000000ff1100720c */ /* 0x020fe20003f25270 */
[----:B------:R-:W-:Y:S01]  /*8df0*/  UISETP.GT.U32.AND UP0, UPT, UR40, 0x1, UPT ;  /* 0x000000012800788c */ /* 0x000fe2000bf04070 */
[----:B------:R-:W-:-:S11]  /*8e00*/  MOV R4, UR12 ;  /* 0x0000000c00047c02 */ /* 0x000fd60008000f00 */
[----:B------:R-:W-:-:S04]  /*8e10*/  @P1 IMAD R4, R4, 0x8, R0 ;  /* 0x0000000804041824 */ /* 0x000fc800078e0200 */
[----:B------:R-:W-:-:S05]  /*8e20*/  @P1 VIADD R4, R4, 0x18 ;  /* 0x0000001804041836 */ /* 0x000fca0000000000 */
[----:B------:R-:W-:-:S04]  /*8e30*/  @P1 PRMT R4, R152, 0x654, R4 ;  /* 0x0000065498041816 */ /* 0x000fc80000000004 */
[----:B------:R0:W-:Y:S01]  /*8e40*/  @P1 SYNCS.ARRIVE.TRANS64.RED.A1T0 RZ, [R4+URZ], RZ ;  /* 0x000000ff04ff19a7 */ /* 0x0001e2000810043f */
[----:B------:R-:W-:-:S13]  /*8e50*/  PLOP3.LUT P1, PT, PT, PT, UP0, 0x80, 0x0 ;  /* 0x000000000000781c */ /* 0x000fda0003f2f008 */
[----:B0-----:R-:W-:Y:S05]  /*8e60*/  @P1 BRA `(.L_x_28) ;  /* 0x0000000000041947 */ /* 0x001fea0003800000 */
[----:B------:R-:W-:Y:S01]  /*8e70*/  BPT.TRAP 0x1 ;  /* 0x000000040000795c */ /* 0x000fe20000300000 */
.L_x_28:
[----:B------:R-:W-:Y:S02]  /*8e80*/  UISETP.GT.AND UP2, UPT, UR6, 0x1, UPT ;  /* 0x000000010600788c */ /* 0x000fe4000bf44270 */
[----:B------:R-:W-:Y:S02]  /*8e90*/  UIADD3 UR7, UR7, 0x1, URZ ;  /* 0x0000000107077890 */ /* 0x000fe4000fffe03f */
[----:B------:R-:W-:Y:S02]  /*8ea0*/  UIADD3 UR12, UR12, 0x1, URZ ;  /* 0x000000010c0c7890 */ /* 0x000fe4000fffe03f */
[----:B------:R-:W-:Y:S01]  /*8eb0*/  PLOP3.LUT P1, PT, PT, PT, UP2, 0x80, 0x0 ;  /* 0x000000000000781c */ /* 0x000fe20003f2f028 */
[----:B------:R-:W-:Y:S02]  /*8ec0*/  UISETP.NE.AND UP0, UPT, UR7, 0x3, UPT ;  /* 0x000000030700788c */ /* 0x000fe4000bf05270 */
[----:B------:R-:W-:Y:S02]  /*8ed0*/  UISETP.NE.AND UP1, UPT, UR12, 0x3, UPT ;  /* 0x000000030c00788c */ /* 0x000fe4000bf25270 */
[----:B------:R-:W-:-:S02]  /*8ee0*/  USEL UR8, URZ, 0x1, UP0 ;  /* 0x000000013f087887 */ /* 0x000fc40008000000 */
[----:B------:R-:W-:Y:S02]  /*8ef0*/  UIADD3 UR6, UR6, -0x1, URZ ;  /* 0xffffffff06067890 */ /* 0x000fe4000fffe03f */
[----:B------:R-:W-:Y:S02]  /*8f00*/  USEL UR7, UR7, URZ, UP0 ;  /* 0x0000003f07077287 */ /* 0x000fe40008000000 */
[----:B------:R-:W-:Y:S01]  /*8f10*/  USEL UR12, UR12, URZ, UP1 ;  /* 0x0000003f0c0c7287 */ /* 0x000fe20008800000 */
[----:B------:R-:W-:Y:S01]  /*8f20*/  LOP3.LUT R3, R3, UR8, RZ, 0x3c, !PT ;  /* 0x0000000803037c12 */ /* 0x000fe2000f8e3cff */
[----:B------:R-:W-:Y:S10]  /*8f30*/  @P1 BRA `(.L_x_29) ;  /* 0xffffffbc00501947 */ /* 0x000ff4000383ffff */
.L_x_22:
[----:B-----5:R-:W0:Y:S02]  /*8f40*/  LDC R3, c[0x0][0x28c] ;  /* 0x0000a300ff037b82 */ /* 0x020e240000000800 */
[----:B0-----:R-:W-:-:S13]  /*8f50*/  ISETP.GE.AND P1, PT, R3, 0x1, PT ;  /* 0x000000010300780c */ /* 0x001fda0003f26270 */
[----:B------:R-:W-:Y:S05]  /*8f60*/  @!P1 BRA `(.L_x_30) ;  /* 0x0000000000549947 */ /* 0x000fea0003800000 */
[----:B------:R-:W-:Y:S05]  /*8f70*/  @!P0 BRA `(.L_x_31) ;  /* 0x0000000000048947 */ /* 0x000fea0003800000 */
[----:B------:R-:W-:Y:S01]  /*8f80*/  BPT.TRAP 0x1 ;  /* 0x000000040000795c */ /* 0x000fe20000300000 */
.L_x_31:
[----:B------:R-:W-:Y:S01]  /*8f90*/  ISETP.NE.AND P0, PT, R17, RZ, PT ;  /* 0x000000ff1100720c */ /* 0x000fe20003f05270 */
[----:B------:R-:W-:-:S12]  /*8fa0*/  BSSY B0, `(.L_x_32) ;  /* 0x000000d000007945 */ /* 0x000fd80003800000 */
[----:B------:R-:W-:Y:S05]  /*8fb0*/  @!P0 BRA `(.L_x_33) ;  /* 0x00000000002c8947 */ /* 0x000fea0003800000 */
[----:B------:R-:W-:-:S04]  /*8fc0*/  UISETP.LT.AND UP0, UPT, UR44, 0x1, UPT ;  /* 0x000000012c00788c */ /* 0x000fc8000bf01270 */
[----:B------:R-:W-:-:S04]  /*8fd0*/  USEL UR6, UR44, 0x1, UP0 ;  /* 0x000000012c067887 */ /* 0x000fc80008000000 */
[----:B------:R-:W-:-:S04]  /*8fe0*/  UIADD3 UR6, UR39, UR44, -UR6 ;  /* 0x0000002c27067290 */ /* 0x000fc8000fffe806 */
[----:B------:R-:W-:-:S04]  /*8ff0*/  UIMAD.WIDE.U32 UR4, UR6, -0x55555555, URZ ;  /* 0xaaaaaaab060478a5 */ /* 0x000fc8000f8e003f */
[----:B------:R-:W-:-:S04]  /*9000*/  USHF.R.U32.HI UR4, URZ, 0x1, UR5 ;  /* 0x000000013f047899 */ /* 0x000fc80008011605 */
[----:B------:R-:W-:-:S06]  /*9010*/  UIMAD UR6, UR4, -0x3, UR6 ;  /* 0xfffffffd040678a4 */ /* 0x000fcc000f8e0206 */
[----:B------:R-:W-:-:S05]  /*9020*/  MOV R3, UR6 ;  /* 0x0000000600037c02 */ /* 0x000fca0008000f00 */
[----:B------:R-:W-:-:S04]  /*9030*/  IMAD R0, R3, 0x8, R0 ;  /* 0x0000000803007824 */ /* 0x000fc800078e0200 */
[----:B------:R-:W-:-:S05]  /*9040*/  VIADD R0, R0, 0x18 ;  /* 0x0000001800007836 */ /* 0x000fca0000000000 */
[----:B------:R-:W-:-:S04]  /*9050*/  PRMT R0, R152, 0x654, R0 ;  /* 0x0000065498007816 */ /* 0x000fc80000000000 */
[----:B------:R0:W-:Y:S03]  /*9060*/  SYNCS.ARRIVE.TRANS64.RED.A1T0 RZ, [R0+URZ], RZ ;  /* 0x000000ff00ff79a7 */ /* 0x0001e6000810043f */
.L_x_33:
[----:B------:R-:W-:Y:S05]  /*9070*/  BSYNC B0 ;  /* 0x0000000000007941 */ /* 0x000fea0003800000 */
.L_x_32:
[----:B------:R-:W-:-:S06]  /*9080*/  UISETP.GT.U32.AND UP0, UPT, UR40, 0x1, UPT ;  /* 0x000000012800788c */ /* 0x000fcc000bf04070 */
[----:B------:R-:W-:-:S13]  /*9090*/  PLOP3.LUT P0, PT, PT, PT, UP0, 0x80, 0x0 ;  /* 0x000000000000781c */ /* 0x000fda0003f0f008 */
[----:B------:R-:W-:Y:S05]  /*90a0*/  @P0 BRA `(.L_x_30) ;  /* 0x0000000000040947 */ /* 0x000fea0003800000 */
[----:B------:R-:W-:Y:S01]  /*90b0*/  BPT.TRAP 0x1 ;  /* 0x000000040000795c */ /* 0x000fe20000300000 */
.L_x_30:
[----:B------:R-:W1:Y:S01]  /*90c0*/  S2R R8, SR_TID.X ;  /* 0x0000000000087919 */ /* 0x000e620000002100 */
[----:B------:R-:W-:Y:S01]  /*90d0*/  IMAD.MOV.U32 R19, RZ, RZ, 0x6540 ;  /* 0x00006540ff137424 */ /* 0x000fe200078e00ff */
[----:B------:R-:W-:Y:S02]  /*90e0*/  UIMAD.WIDE UR6, UR41, 0x100, URZ ;  /* 0x00000100290678a5 */ /* 0x000fe4000f8e023f */
[----:B------:R-:W-:Y:S01]  /*90f0*/  USHF.R.S32.HI UR10, URZ, 0x1f, UR43 ;  /* 0x0000001f3f0a7899 */ /* 0x000fe2000801142b */
[----:B------:R-:W-:Y:S01]  /*9100*/  ULDC.64 UR8, c[0x0][0x5d0] ;  /* 0x0001740000087ab9 */ /* 0x000fe20000000a00 */
[----:B------:R-:W-:Y:S02]  /*9110*/  USHF.L.U32 UR41, UR41, 0x8, URZ ;  /* 0x0000000829297899 */ /* 0x000fe4000800063f */
[----:B------:R-:W-:Y:S02]  /*9120*/  UIMAD UR4, UR10, UR8, URZ ;  /* 0x000000080a0472a4 */ /* 0x000fe4000f8e023f */
[----:B------:R-:W-:-:S02]  /*9130*/  UIADD3 UR39, UR44, UR39, URZ ;  /* 0x000000272c277290 */ /* 0x000fc4000fffe03f */
[----:B------:R-:W-:Y:S02]  /*9140*/  UIMAD UR4, UR43, UR9, UR4 ;  /* 0x000000092b0472a4 */ /* 0x000fe4000f8e0204 */
[----:B------:R-:W-:Y:S02]  /*9150*/  UISETP.GT.U32.AND UP1, UPT, UR39, 0x2, UPT ;  /* 0x000000022700788c */ /* 0x000fe4000bf24070 */
[----:B------:R-:W-:Y:S02]  /*9160*/  UISETP.GE.U32.AND UP2, UPT, UR44, 0x3, UPT ;  /* 0x000000032c00788c */ /* 0x000fe4000bf46070 */
[----:B------:R-:W-:Y:S01]  /*9170*/  UISETP.LT.U32.AND UP1, UPT, UR44, 0x3, UP1 ;  /* 0x000000032c00788c */ /* 0x000fe20008f21070 */
[--C-:B-1----:R-:W-:Y:S01]  /*9180*/  SHF.R.U32.HI R4, RZ, 0x7, R8.reuse ;  /* 0x00000007ff047819 */ /* 0x102fe20000011608 */
[----:B------:R-:W-:Y:S01]  /*9190*/  IMAD.SHL.U32 R18, R8, 0x2, RZ ;  /* 0x0000000208127824 */ /* 0x000fe200078e00ff */
[----:B------:R-:W-:Y:S02]  /*91a0*/  SHF.R.U32.HI R5, RZ, 0x2, R8 ;  /* 0x00000002ff057819 */ /* 0x000fe40000011608 */
[----:B------:R-:W-:-:S02]  /*91b0*/  LOP3.LUT R4, R4, 0x1, RZ, 0xc0, !PT ;  /* 0x0000000104047812 */ /* 0x000fc400078ec0ff */
[----:B------:R-:W-:Y:S02]  /*91c0*/  LOP3.LUT R6, R8, 0x60, RZ, 0xc0, !PT ;  /* 0x0000006008067812 */ /* 0x000fe400078ec0ff */
[----:B------:R-:W-:Y:S02]  /*91d0*/  LOP3.LUT R5, R5, 0x7, RZ, 0xc0, !PT ;  /* 0x0000000705057812 */ /* 0x000fe400078ec0ff */
[----:B------:R-:W-:Y:S02]  /*91e0*/  SHF.L.U32 R3, R4, 0x6, RZ ;  /* 0x0000000604037819 */ /* 0x000fe400000006ff */
[----:B------:R-:W-:Y:S02]  /*91f0*/  LOP3.LUT R18, R18, 0x6, RZ, 0xc0, !PT ;  /* 0x0000000612127812 */ /* 0x000fe400078ec0ff */
[----:B------:R-:W-:Y:S02]  /*9200*/  SHF.R.U32.HI R6, RZ, 0x1, R6 ;  /* 0x00000001ff067819 */ /* 0x000fe40000011606 */
[----:B------:R-:W-:-:S02]  /*9210*/  LOP3.LUT R3, R3, 0x40, R5, 0xe2, !PT ;  /* 0x0000004003037812 */ /* 0x000fc400078ee205 */
[----:B------:R-:W-:Y:S01]  /*9220*/  PRMT R18, R18, R19, UR42 ;  /* 0x0000002a12127e16 */ /* 0x000fe20008000013 */
[----:B------:R-:W-:Y:S01]  /*9230*/  USHF.L.U32 UR42, UR42, 0x8, URZ ;  /* 0x000000082a2a7899 */ /* 0x000fe2000800063f */
[----:B0-----:R-:W-:Y:S02]  /*9240*/  IADD3 R0, RZ, -R6, -R5 ;  /* 0x80000006ff007210 */ /* 0x001fe40007ffe805 */
[----:B------:R-:W-:Y:S02]  /*9250*/  LOP3.LUT R3, R3, UR6, R6, 0xfe, !PT ;  /* 0x0000000603037c12 */ /* 0x000fe4000f8efe06 */
[----:B------:R-:W-:Y:S01]  /*9260*/  SHF.R.S32.HI R19, RZ, 0x1f, R18 ;  /* 0x0000001fff137819 */ /* 0x000fe20000011412 */
[----:B------:R-:W-:Y:S01]  /*9270*/  IMAD R0, R4, -0x40, R0 ;  /* 0xffffffc004007824 */ /* 0x000fe200078e0200 */
[----:B------:R-:W-:Y:S01]  /*9280*/  MOV R6, UR8 ;  /* 0x0000000800067c02 */ /* 0x000fe20008000f00 */
[----:B------:R-:W-:Y:S01]  /*9290*/  ULDC UR8, c[0x0][0x284] ;  /* 0x0000a10000087ab9 */ /* 0x000fe20000000800 */
[----:B------:R-:W-:Y:S01]  /*92a0*/  MOV R5, 0xfffffffe ;  /* 0xfffffffe00057802 */ /* 0x000fe20000000f00 */
[----:B------:R-:W-:-:S02]  /*92b0*/  IMAD.U32 R153, RZ, RZ, UR8 ;  /* 0x00000008ff997e24 */ /* 0x000fc4000f8e00ff */
[----:B------:R-:W-:-:S03]  /*92c0*/  IMAD.WIDE.U32 R6, R6, UR43, R18 ;  /* 0x0000002b06067c25 */ /* 0x000fc6000f8e0012 */
[----:B------:R-:W-:Y:S01]  /*92d0*/  IADD3 R153, R153, -UR41, R0 ;  /* 0x8000002999997c10 */ /* 0x000fe2000fffe000 */
[----:B------:R-:W-:Y:S01]  /*92e0*/  VIADD R7, R7, UR4 ;  /* 0x0000000407077c36 */ /* 0x000fe20008000000 */
[----:B------:R-:W-:Y:S01]  /*92f0*/  ULDC UR4, c[0x0][0x288] ;  /* 0x0000a20000047ab9 */ /* 0x000fe20000000800 */
[----:B------:R-:W-:Y:S01]  /*9300*/  LOP3.LUT R0, R8, 0x3, RZ, 0xc0, !PT ;  /* 0x0000000308007812 */ /* 0x000fe200078ec0ff */
[----:B------:R-:W-:-:S04]  /*9310*/  UISETP.GE.AND UP0, UPT, UR42, UR4, UPT ;  /* 0x000000042a00728c */ /* 0x000fc8000bf06270 */
[----:B------:R-:W-:Y:S01]  /*9320*/  UISETP.GE.OR UP0, UPT, UR41, UR8, UP0 ;  /* 0x000000082900728c */ /* 0x000fe20008706670 */
[----:B------:R-:W-:Y:S01]  /*9330*/  IMAD R0, R0, R5, UR4 ;  /* 0x0000000400007e24 */ /* 0x000fe2000f8e0205 */
[----:B------:R-:W-:Y:S02]  /*9340*/  UIMAD.WIDE.U32 UR4, UR39, -0x55555555, URZ ;  /* 0xaaaaaaab270478a5 */ /* 0x000fe4000f8e003f */
[----:B------:R-:W-:Y:S01]  /*9350*/  USEL UR8, URZ, 0x1, !UP1 ;  /* 0x000000013f087887 */ /* 0x000fe2000c800000 */
[----:B------:R-:W-:Y:S01]  /*9360*/  VIADD R0, R0, -UR42 ;  /* 0x8000002a00007c36 */ /* 0x000fe20008000000 */
[----:B------:R-:W-:Y:S01]  /*9370*/  PLOP3.LUT P0, PT, PT, PT, UP0, 0x80, 0x0 ;  /* 0x000000000000781c */ /* 0x000fe20003f0f008 */
[----:B------:R-:W-:Y:S02]  /*9380*/  USHF.R.U32.HI UR4, URZ, 0x1, UR5 ;  /* 0x000000013f047899 */ /* 0x000fe40008011605 */
[----:B------:R-:W-:Y:S02]  /*9390*/  ULOP3.LUT UR38, UR38, UR8, URZ, 0x3c, !UPT ;  /* 0x0000000826267292 */ /* 0x000fe4000f8e3c3f */
[----:B------:R-:W-:-:S02]  /*93a0*/  UIMAD UR39, UR4, -0x3, UR39 ;  /* 0xfffffffd042778a4 */ /* 0x000fc4000f8e0227 */
[----:B------:R-:W-:Y:S01]  /*93b0*/  @UP2 ULOP3.LUT UR38, UR38, 0x1, UR4, 0x78, !UPT ;  /* 0x0000000126262892 */ /* 0x000fe2000f8e7804 */
[----:B------:R-:W-:-:S05]  /*93c0*/  UMOV UR41, 0xffffffff ;  /* 0xffffffff00297882 */ /* 0x000fca0000000000 */
[----:B------:R-:W-:Y:S06]  /*93d0*/  @P0 BRA `(.L_x_34) ;  /* 0x0000010400d80947 */ /* 0x000fec0003800000 */
[----:B------:R-:W-:Y:S01]  /*93e0*/  FSETP.NEU.AND P0, PT, R16, RZ, PT ;  /* 0x000000ff1000720b */ /* 0x000fe20003f0d000 */
[----:B------:R-:W-:Y:S01]  /*93f0*/  ULDC.64 UR8, c[0x0][0x5c8] ;  /* 0x0001720000087ab9 */ /* 0x000fe20000000a00 */
[----:B------:R-:W-:Y:S01]  /*9400*/  ISETP.GT.AND P3, PT, R153, RZ, PT ;  /* 0x000000ff9900720c */ /* 0x000fe20003f64270 */
[----:B------:R-:W-:Y:S01]  /*9410*/  UIMAD UR4, UR7, UR8, URZ ;  /* 0x00000008070472a4 */ /* 0x000fe2000f8e023f */
[----:B------:R-:W-:Y:S01]  /*9420*/  IMAD.U32 R10, RZ, RZ, UR9 ;  /* 0x00000009ff0a7e24 */ /* 0x000fe2000f8e00ff */
[----:B------:R-:W-:Y:S01]  /*9430*/  BSSY B0, `(.L_x_34) ;  /* 0x0001070000007945 */ /* 0x000fe20003800000 */
[----:B------:R-:W-:Y:S01]  /*9440*/  IMAD.WIDE.U32 R6, R3, UR8, R6 ;  /* 0x0000000803067c25 */ /* 0x000fe2000f8e0006 */
[----:B------:R-:W-:-:S03]  /*9450*/  ISETP.GT.AND P1, PT, R0, RZ, P3 ;  /* 0x000000ff0000720c */ /* 0x000fc60001f24270 */
[----:B------:R-:W-:-:S05]  /*9460*/  IMAD R10, R3, R10, UR4 ;  /* 0x00000004030a7e24 */ /* 0x000fca000f8e020a */
[----:B------:R-:W-:Y:S01]  /*9470*/  IADD3 R10, R7, R10, RZ ;  /* 0x0000000a070a7210 */ /* 0x000fe20007ffe0ff */
[----:B------:R-:W-:Y:S06]  /*9480*/  @!P0 BRA `(.L_x_35) ;  /* 0x000000b800108947 */ /* 0x000fec0003800000 */
[----:B------:R-:W0:Y:S01]  /*9490*/  LDC.64 R22, c[0x0][0x5b8] ;  /* 0x00016e00ff167b82 */ /* 0x000e220000000a00 */
[----:B------:R-:W2:Y:S01]  /*94a0*/  LDL.LU R11, [R1] ;  /* 0x00000000010b7983 */ /* 0x000ea20000300800 */
[----:B------:R-:W-:-:S06]  /*94b0*/  ULDC.64 UR4, c[0x0][0x5c0] ;  /* 0x0001700000047ab9 */ /* 0x000fcc0000000a00 */
[----:B------:R-:W1:Y:S08]  /*94c0*/  LDC.64 R14, c[0x0][0x5b0] ;  /* 0x00016c00ff0e7b82 */ /* 0x000e700000000a00 */
[----:B------:R-:W3:Y:S01]  /*94d0*/  LDC.64 R12, c[0x0][0x5a8] ;  /* 0x00016a00ff0c7b82 */ /* 0x000ee20000000a00 */
[C---:B0-----:R-:W-:Y:S02]  /*94e0*/  IMAD R159, R22.reuse, UR10, RZ ;  /* 0x0000000a169f7c24 */ /* 0x041fe4000f8e02ff */
[----:B------:R-:W-:-:S04]  /*94f0*/  IMAD.WIDE.U32 R154, R22, UR43, R18 ;  /* 0x0000002b169a7c25 */ /* 0x000fc8000f8e0012 */
[----:B------:R-:W-:Y:S02]  /*9500*/  IMAD R159, R23, UR43, R159 ;  /* 0x0000002b179f7c24 */ /* 0x000fe4000f8e029f */
[----:B-1----:R-:W-:Y:S02]  /*9510*/  IMAD R158, R14, UR7, RZ ;  /* 0x000000070e9e7c24 */ /* 0x002fe4000f8e02ff */
[----:B------:R-:W-:Y:S02]  /*9520*/  IMAD.IADD R21, R155, 0x1, R159 ;  /* 0x000000019b157824 */ /* 0x000fe400078e029f */
[----:B------:R-:W-:Y:S02]  /*9530*/  IMAD.MOV.U32 R20, RZ, RZ, R154 ;  /* 0x000000ffff147224 */ /* 0x000fe400078e009a */
[C---:B------:R-:W-:Y:S02]  /*9540*/  IMAD R158, R3.reuse, R15, R158 ;  /* 0x0000000f039e7224 */ /* 0x040fe400078e029e */
[----:B------:R-:W-:-:S05]  /*9550*/  IMAD.WIDE.U32 R4, R3, R14, R20 ;  /* 0x0000000e03047225 */ /* 0x000fca00078e0014 */
[----:B------:R-:W-:Y:S02]  /*9560*/  IADD3 R5, R5, R158, RZ ;  /* 0x0000009e05057210 */ /* 0x000fe40007ffe0ff */
[----:B---3--:R-:W-:-:S04]  /*9570*/  LEA R8, P0, R4, R12, 0x1 ;  /* 0x0000000c04087211 */ /* 0x008fc800078008ff */
[----:B------:R-:W-:-:S05]  /*9580*/  LEA.HI.X R9, R4, R13, R5, 0x1, P0 ;  /* 0x0000000d04097211 */ /* 0x000fca00000f0c05 */
[----:B------:R-:W3:Y:S01]  /*9590*/  @P1 LDG.E.LTC128B.U16 R23, desc[UR36][R8.64] ;  /* 0x0000002408171981 */ /* 0x000ee2000c1e1520 */
[----:B------:R-:W-:Y:S01]  /*95a0*/  BSSY B1, `(.L_x_36) ;  /* 0x0000011000017945 */ /* 0x000fe20003800000 */
[----:B---3--:R-:W-:-:S05]  /*95b0*/  HADD2.F32 R4, -RZ, R23.H0_H0 ;  /* 0x20000017ff047230 */ /* 0x008fca0000004100 */
[----:B------:R-:W-:-:S04]  /*95c0*/  FMUL R4, R4, R16 ;  /* 0x0000001004047220 */ /* 0x000fc80000400000 */
[----:B--2---:R-:W-:Y:S01]  /*95d0*/  FFMA R7, R11, R2, R4 ;  /* 0x000000020b077223 */ /* 0x004fe20000000004 */
[----:B------:R-:W-:-:S04]  /*95e0*/  LEA R4, P0, R6, UR4, 0x1 ;  /* 0x0000000406047c11 */ /* 0x000fc8000f8008ff */
[----:B------:R-:W-:Y:S02]  /*95f0*/  LEA.HI.X R5, R6, UR5, R10, 0x1, P0 ;  /* 0x0000000506057c11 */ /* 0x000fe400080f0c0a */
[----:B------:R-:W-:-:S05]  /*9600*/  F2FP.F16.F32.PACK_AB R6, RZ, R7 ;  /* 0x00000007ff06723e */ /* 0x000fca00000000ff */
[----:B------:R0:W-:Y:S02]  /*9610*/  @P1 STG.E.U16 desc[UR36][R4.64], R6 ;  /* 0x0000000604001986 */ /* 0x0001e4000c101524 */
[----:B0-----:R-:W-:-:S04]  /*9620*/  IMAD.WIDE.U32 R6, R3, R14, R18 ;  /* 0x0000000e03067225 */ /* 0x001fc800078e0012 */
[----:B------:R-:W-:Y:S02]  /*9630*/  IMAD.IADD R7, R158, 0x1, R7 ;  /* 0x000000019e077824 */ /* 0x000fe400078e0207 */
[----:B------:R-:W-:-:S04]  /*9640*/  IMAD.WIDE.U32 R6, R22, UR43, R6 ;  /* 0x0000002b16067c25 */ /* 0x000fc8000f8e0006 */
[----:B------:R-:W-:Y:S01]  /*9650*/  IMAD.IADD R7, R159, 0x1, R7 ;  /* 0x000000019f077824 */ /* 0x000fe200078e0207 */
[----:B------:R-:W-:-:S04]  /*9660*/  LEA R10, P0, R6, R12, 0x1 ;  /* 0x0000000c060a7211 */ /* 0x000fc800078008ff */
[----:B------:R-:W-:Y:S02]  /*9670*/  LEA.HI.X R11, R6, R13, R7, 0x1, P0 ;  /* 0x0000000d060b7211 */ /* 0x000fe400000f0c07 */
[----:B------:R-:W-:-:S13]  /*9680*/  ISETP.GT.AND P0, PT, R0, 0x1, P3 ;  /* 0x000000010000780c */ /* 0x000fda0001f04270 */
[----:B------:R-:W-:Y:S05]  /*9690*/  @!P0 BRA `(.L_x_37) ;  /* 0x0000000000048947 */ /* 0x000fea0003800000 */
[----:B------:R0:W5:Y:S02]  /*96a0*/  LDG.E.LTC128B.U16 R23, desc[UR36][R10.64+0x2] ;  /* 0x000002240a177981 */ /* 0x000164000c1e1520 */
.L_x_37:
[----:B------:R-:W-:Y:S05]  /*96b0*/  BSYNC B1 ;  /* 0x0000000000017941 */ /* 0x000fea0003800000 */
.L_x_36:
[----:B------:R-:W2:Y:S01]  /*96c0*/  LDL.LU R7, [R1+0x4] ;  /* 0x0000040001077983 */ /* 0x000ea20000300800 */
[----:B-----5:R-:W-:Y:S01]  /*96d0*/  HADD2.F32 R6, -RZ, R23.H0_H0 ;  /* 0x20000017ff067230 */ /* 0x020fe20000004100 */
[C---:B------:R-:W-:Y:S02]  /*96e0*/  SHF.L.U64.HI R157, R14.reuse, 0x3, R15 ;  /* 0x000000030e9d7819 */ /* 0x040fe4000001020f */
[----:B------:R-:W-:Y:S01]  /*96f0*/  SHF.L.U32 R156, R14, 0x3, RZ ;  /* 0x000000030e9c7819 */ /* 0x000fe200000006ff */
[----:B------:R-:W3:Y:S01]  /*9700*/  LDL.LU R160, [R1+0x8] ;  /* 0x0000080001a07983 */ /* 0x000ee20000300800 */
[----:B------:R-:W-:-:S04]  /*9710*/  FMUL R6, R6, R16 ;  /* 0x0000001006067220 */ /* 0x000fc80000400000 */
[----:B--2---:R-:W-:-:S05]  /*9720*/  FFMA R6, R7, R2, R6 ;  /* 0x0000000207067223 */ /* 0x004fca0000000006 */
[----:B------:R-:W-:-:S05]  /*9730*/  F2FP.F16.F32.PACK_AB R6, RZ, R6 ;  /* 0x00000006ff06723e */ /* 0x000fca00000000ff */
[----:B------:R1:W-:Y:S01]  /*9740*/  @P0 STG.E.U16 desc[UR36][R4.64+0x2], R6 ;  /* 0x0000020604000986 */ /* 0x0003e2000c101524 */
[----:B------:R-:W-:-:S04]  /*9750*/  ISETP.GT.AND P0, PT, R153, 0x8, PT ;  /* 0x000000089900780c */ /* 0x000fc80003f04270 */
[----:B------:R-:W-:Y:S01]  /*9760*/  ISETP.GT.AND P1, PT, R0, RZ, P0 ;  /* 0x000000ff0000720c */ /* 0x000fe20000724270 */
[----:B-1----:R-:W-:-:S04]  /*9770*/  IMAD.WIDE.U32 R6, R3, R14, R156 ;  /* 0x0000000e03067225 */ /* 0x002fc800078e009c */
[----:B------:R-:W-:Y:S01]  /*9780*/  IMAD.IADD R158, R158, 0x1, R7 ;  /* 0x000000019e9e7824 */ /* 0x000fe200078e0207 */
[----:B------:R-:W-:-:S05]  /*9790*/  IADD3 R7, P2, R154, R6, RZ ;  /* 0x000000069a077210 */ /* 0x000fca0007f5e0ff */
[----:B------:R-:W-:Y:S01]  /*97a0*/  IMAD.X R9, R158, 0x1, R21, P2 ;  /* 0x000000019e097824 */ /* 0x000fe200010e0615 */
[----:B------:R-:W-:-:S04]  /*97b0*/  LEA R8, P2, R7, R12, 0x1 ;  /* 0x0000000c07087211 */ /* 0x000fc800078408ff */
[----:B------:R-:W-:-:S05]  /*97c0*/  LEA.HI.X R9, R7, R13, R9, 0x1, P2 ;  /* 0x0000000d07097211 */ /* 0x000fca00010f0c09 */
[----:B------:R1:W2:Y:S01]  /*97d0*/  @P1 LDG.E.LTC128B.U16 R23, desc[UR36][R8.64] ;  /* 0x0000002408171981 */ /* 0x0002a2000c1e1520 */
[----:B------:R-:W-:Y:S01]  /*97e0*/  IADD3 R6, P2, R18, R6, RZ ;  /* 0x0000000612067210 */ /* 0x000fe20007f5e0ff */
[----:B------:R-:W-:Y:S01]  /*97f0*/  BSSY B1, `(.L_x_38) ;  /* 0x0000016000017945 */ /* 0x000fe20003800000 */
[----:B------:R-:W-:Y:S02]  /*9800*/  ISETP.GT.AND P4, PT, R0, 0x1, P0 ;  /* 0x000000010000780c */ /* 0x000fe40000784270 */
[----:B------:R-:W-:Y:S01]  /*9810*/  IADD3.X R7, R19, R158, RZ, P2, !PT ;  /* 0x0000009e13077210 */ /* 0x000fe200017fe4ff */
[----:B------:R-:W-:Y:S02]  /*9820*/  IMAD.U32 R158, RZ, RZ, UR9 ;  /* 0x00000009ff9e7e24 */ /* 0x000fe4000f8e00ff */
[----:B------:R-:W-:-:S04]  /*9830*/  IMAD.WIDE.U32 R6, R22, UR43, R6 ;  /* 0x0000002b16067c25 */ /* 0x000fc8000f8e0006 */
[----:B------:R-:W-:Y:S01]  /*9840*/  IMAD.IADD R7, R159, 0x1, R7 ;  /* 0x000000019f077824 */ /* 0x000fe200078e0207 */
[----:B-1----:R-:W-:-:S04]  /*9850*/  LEA R8, P2, R6, R12, 0x1 ;  /* 0x0000000c06087211 */ /* 0x002fc800078408ff */
[----:B------:R-:W-:Y:S01]  /*9860*/  LEA.HI.X R9, R6, R13, R7, 0x1, P2 ;  /* 0x0000000d06097211 */ /* 0x000fe200010f0c07 */
[----:B--2---:R-:W-:-:S05]  /*9870*/  HADD2.F32 R6, -RZ, R23.H0_H0 ;  /* 0x20000017ff067230 */ /* 0x004fca0000004100 */
[----:B------:R-:W-:-:S04]  /*9880*/  FMUL R6, R6, R16 ;  /* 0x0000001006067220 */ /* 0x000fc80000400000 */
[----:B---3--:R-:W-:Y:S01]  /*9890*/  FFMA R7, R160, R2, R6 ;  /* 0x00000002a0077223 */ /* 0x008fe20000000006 */
[----:B------:R-:W-:Y:S01]  /*98a0*/  IMAD.U32 R160, RZ, RZ, UR8 ;  /* 0x00000008ffa07e24 */ /* 0x000fe2000f8e00ff */
[----:B------:R-:W-:-:S03]  /*98b0*/  MOV R6, UR8 ;  /* 0x0000000800067c02 */ /* 0x000fc60008000f00 */
[----:B------:R-:W-:Y:S01]  /*98c0*/  IMAD.SHL.U32 R160, R160, 0x10, RZ ;  /* 0x00000010a0a07824 */ /* 0x000fe200078e00ff */
[----:B------:R-:W-:Y:S02]  /*98d0*/  SHF.L.U64.HI R158, R6, 0x4, R158 ;  /* 0x00000004069e7819 */ /* 0x000fe4000001029e */
[----:B------:R-:W-:Y:S02]  /*98e0*/  F2FP.F16.F32.PACK_AB R7, RZ, R7 ;  /* 0x00000007ff07723e */ /* 0x000fe400000000ff */
[----:B------:R-:W-:Y:S02]  /*98f0*/  IADD3 R6, P2, R160, R4, RZ ;  /* 0x00000004a0067210 */ /* 0x000fe40007f5e0ff */
[----:B------:R-:W-:Y:S02]  /*9900*/  PRMT R161, R7, 0x7610, R161 ;  /* 0x0000761007a17816 */ /* 0x000fe400000000a1 */
[----:B------:R-:W-:-:S05]  /*9910*/  IADD3.X R7, R158, R5, RZ, P2, !PT ;  /* 0x000000059e077210 */ /* 0x000fca00017fe4ff */
[----:B------:R1:W-:Y:S01]  /*9920*/  @P1 STG.E.U16 desc[UR36][R6.64], R161 ;  /* 0x000000a106001986 */ /* 0x0003e2000c101524 */
[----:B------:R-:W-:Y:S05]  /*9930*/  @!P4 BRA `(.L_x_39) ;  /* 0x000000000004c947 */ /* 0x000fea0003800000 */
[----:B------:R2:W5:Y:S02]  /*9940*/  LDG.E.LTC128B.U16 R23, desc[UR36][R8.64+0x2] ;  /* 0x0000022408177981 */ /* 0x000564000c1e1520 */
.L_x_39:
[----:B------:R-:W-:Y:S05]  /*9950*/  BSYNC B1 ;  /* 0x0000000000017941 */ /* 0x000fea0003800000 */
.L_x_38:
[----:B------:R-:W3:Y:S01]  /*9960*/  LDL.LU R162, [R1+0xc] ;  /* 0x00000c0001a27983 */ /* 0x000ee20000300800 */
[----:B-1---5:R-:W-:Y:S01]  /*9970*/  HADD2.F32 R161, -RZ, R23.H0_H0 ;  /* 0x20000017ffa17230 */ /* 0x022fe20000004100 */
[----:B------:R-:W-:Y:S01]  /*9980*/  ISETP.GT.AND P1, PT, R0, 0x8, P3 ;  /* 0x000000080000780c */ /* 0x000fe20001f24270 */
[----:B------:R-:W-:Y:S03]  /*9990*/  BSSY B1, `(.L_x_40) ;  /* 0x0000007000017945 */ /* 0x000fe60003800000 */
[----:B------:R-:W-:-:S04]  /*99a0*/  FMUL R161, R161, R16 ;  /* 0x00000010a1a17220 */ /* 0x000fc80000400000 */
[----:B---3--:R-:W-:-:S05]  /*99b0*/  FFMA R161, R162, R2, R161 ;  /* 0x00000002a2a17223 */ /* 0x008fca00000000a1 */
[----:B------:R-:W-:-:S05]  /*99c0*/  F2FP.F16.F32.PACK_AB R161, RZ, R161 ;  /* 0x000000a1ffa1723e */ /* 0x000fca00000000ff */
[----:B------:R1:W-:Y:S01]  /*99d0*/  @P4 STG.E.U16 desc[UR36][R6.64+0x2], R161 ;  /* 0x000002a106004986 */ /* 0x0003e2000c101524 */
[----:B------:R-:W-:Y:S05]  /*99e0*/  @!P1 BRA `(.L_x_41) ;  /* 0x0000000000049947 */ /* 0x000fea0003800000 */
[----:B------:R3:W5:Y:S02]  /*99f0*/  LDG.E.LTC128B.U16 R23, desc[UR36][R10.64+0x10] ;  /* 0x000010240a177981 */ /* 0x000764000c1e1520 */
.L_x_41:
[----:B------:R-:W-:Y:S05]  /*9a00*/  BSYNC B1 ;  /* 0x0000000000017941 */ /* 0x000fea0003800000 */
.L_x_40:
[----:B------:R-:W4:Y:S01]  /*9a10*/  LDL.LU R162, [R1+0x10] ;  /* 0x0000100001a27983 */ /* 0x000f220000300800 */
[----:B-1---5:R-:W-:Y:S01]  /*9a20*/  HADD2.F32 R161, -RZ, R23.H0_H0 ;  /* 0x20000017ffa17230 */ /* 0x022fe20000004100 */
[----:B------:R-:W-:Y:S01]  /*9a30*/  ISETP.GT.AND P2, PT, R0, 0x9, P3 ;  /* 0x000000090000780c */ /* 0x000fe20001f44270 */
[----:B------:R-:W-:Y:S03]  /*9a40*/  BSSY B1, `(.L_x_42) ;  /* 0x0000007000017945 */ /* 0x000fe60003800000 */
[----:B------:R-:W-:-:S04]  /*9a50*/  FMUL R161, R161, R16 ;  /* 0x00000010a1a17220 */ /* 0x000fc80000400000 */
[----:B----4-:R-:W-:-:S05]  /*9a60*/  FFMA R161, R162, R2, R161 ;  /* 0x00000002a2a17223 */ /* 0x010fca00000000a1 */
[----:B------:R-:W-:-:S05]  /*9a70*/  F2FP.F16.F32.PACK_AB R161, RZ, R161 ;  /* 0x000000a1ffa1723e */ /* 0x000fca00000000ff */
[----:B------:R1:W-:Y:S01]  /*9a80*/  @P1 STG.E.U16 desc[UR36][R4.64+0x10], R161 ;  /* 0x000010a104001986 */ /* 0x0003e2000c101524 */
[----:B------:R-:W-:Y:S05]  /*9a90*/  @!P2 BRA `(.L_x_43) ;  /* 0x000000000004a947 */ /* 0x000fea0003800000 */
[----:B------:R4:W5:Y:S02]  /*9aa0*/  LDG.E.LTC128B.U16 R23, desc[UR36][R10.64+0x12] ;  /* 0x000012240a177981 */ /* 0x000964000c1e1520 */
.L_x_43:
[----:B------:R-:W-:Y:S05]  /*9ab0*/  BSYNC B1 ;  /* 0x0000000000017941 */ /* 0x000fea0003800000 */
.L_x_42:
[----:B------:R-:W2:Y:S01]  /*9ac0*/  LDL.LU R162, [R1+0x14] ;  /* 0x0000140001a27983 */ /* 0x000ea20000300800 */
[----:B-1---5:R-:W-:Y:S01]  /*9ad0*/  HADD2.F32 R161, -RZ, R23.H0_H0 ;  /* 0x20000017ffa17230 */ /* 0x022fe20000004100 */
[----:B------:R-:W-:Y:S01]  /*9ae0*/  ISETP.GT.AND P1, PT, R0, 0x8, P0 ;  /* 0x000000080000780c */ /* 0x000fe20000724270 */
[----:B------:R-:W-:Y:S03]  /*9af0*/  BSSY B1, `(.L_x_44) ;  /* 0x0000007000017945 */ /* 0x000fe60003800000 */
[----:B------:R-:W-:-:S04]  /*9b00*/  FMUL R161, R161, R16 ;  /* 0x00000010a1a17220 */ /* 0x000fc80000400000 */
[----:B--2---:R-:W-:-:S05]  /*9b10*/  FFMA R161, R162, R2, R161 ;  /* 0x00000002a2a17223 */ /* 0x004fca00000000a1 */
[----:B------:R-:W-:-:S05]  /*9b20*/  F2FP.F16.F32.PACK_AB R161, RZ, R161 ;  /* 0x000000a1ffa1723e */ /* 0x000fca00000000ff */
[----:B------:R1:W-:Y:S01]  /*9b30*/  @P2 STG.E.U16 desc[UR36][R4.64+0x12], R161 ;  /* 0x000012a104002986 */ /* 0x0003e2000c101524 */
[----:B------:R-:W-:Y:S05]  /*9b40*/  @!P1 BRA `(.L_x_45) ;  /* 0x0000000000049947 */ /* 0x000fea0003800000 */
[----:B------:R2:W5:Y:S02]  /*9b50*/  LDG.E.LTC128B.U16 R23, desc[UR36][R8.64+0x10] ;  /* 0x0000102408177981 */ /* 0x000564000c1e1520 */
.L_x_45:
[----:B------:R-:W-:Y:S05]  /*9b60*/  BSYNC B1 ;  /* 0x0000000000017941 */ /* 0x000fea0003800000 */
.L_x_44:
        /* <DEDUP_REMOVED lines=10> */
.L_x_47:
[----:B------:R-:W-:Y:S05]  /*9c10*/  BSYNC B1 ;  /* 0x0000000000017941 */ /* 0x000fea0003800000 */
.L_x_46:
        /* <DEDUP_REMOVED lines=10> */
.L_x_49:
[----:B------:R-:W-:Y:S05]  /*9cc0*/  BSYNC B1 ;  /* 0x0000000000017941 */ /* 0x000fea0003800000 */
.L_x_48:
        /* <DEDUP_REMOVED lines=10> */
.L_x_51:
[----:B------:R-:W-:Y:S05]  /*9d70*/  BSYNC B1 ;  /* 0x0000000000017941 */ /* 0x000fea0003800000 */
.L_x_50:
        /* <DEDUP_REMOVED lines=10> */
.L_x_53:
[----:B------:R-:W-:Y:S05]  /*9e20*/  BSYNC B1 ;  /* 0x0000000000017941 */ /* 0x000fea0003800000 */
.L_x_52:
        /* <DEDUP_REMOVED lines=10> */
.L_x_55:
[----:B------:R-:W-:Y:S05]  /*9ed0*/  BSYNC B1 ;  /* 0x0000000000017941 */ /* 0x000fea0003800000 */
.L_x_54:
        /* <DEDUP_REMOVED lines=10> */
.L_x_57:
[----:B------:R-:W-:Y:S05]  /*9f80*/  BSYNC B1 ;  /* 0x0000000000017941 */ /* 0x000fea0003800000 */
.L_x_56:
        /* <DEDUP_REMOVED lines=10> */
.L_x_59:
[----:B------:R-:W-:Y:S05]  /*a030*/  BSYNC B1 ;  /* 0x0000000000017941 */ /* 0x000fea0003800000 */
.L_x_58:
        /* <DEDUP_REMOVED lines=10> */
.L_x_61:
[----:B------:R-:W-:Y:S05]  /*a0e0*/  BSYNC B1 ;  /* 0x0000000000017941 */ /* 0x000fea0003800000 */
.L_x_60:
        /* <DEDUP_REMOVED lines=10> */
.L_x_63:
[----:B------:R-:W-:Y:S05]  /*a190*/  BSYNC B1 ;  /* 0x0000000000017941 */ /* 0x000fea0003800000 */
.L_x_62:
        /* <DEDUP_REMOVED lines=10> */
.L_x_65:
[----:B------:R-:W-:Y:S05]  /*a240*/  BSYNC B1 ;  /* 0x0000000000017941 */ /* 0x000fea0003800000 */
.L_x_64:
        /* <DEDUP_REMOVED lines=10> */
.L_x_67:
[----:B------:R-:W-:Y:S05]  /*a2f0*/  BSYNC B1 ;  /* 0x0000000000017941 */ /* 0x000fea0003800000 */
.L_x_66:
        /* <DEDUP_REMOVED lines=10> */
.L_x_69:
[----:B------:R-:W-:Y:S05]  /*a3a0*/  BSYNC B1 ;  /* 0x0000000000017941 */ /* 0x000fea0003800000 */
.L_x_68:
        /* <DEDUP_REMOVED lines=10> */
.L_x_71:
[----:B------:R-:W-:Y:S05]  /*a450*/  BSYNC B1 ;  /* 0x0000000000017941 */ /* 0x000fea0003800000 */
.L_x_70:
        /* <DEDUP_REMOVED lines=10> */
.L_x_73:
[----:B------:R-:W-:Y:S05]  /*a500*/  BSYNC B1 ;  /* 0x0000000000017941 */ /* 0x000fea0003800000 */
.L_x_72:
        /* <DEDUP_REMOVED lines=10> */
.L_x_75:
[----:B------:R-:W-:Y:S05]  /*a5b0*/  BSYNC B1 ;  /* 0x0000000000017941 */ /* 0x000fea0003800000 */
.L_x_74:
        /* <DEDUP_REMOVED lines=10> */
.L_x_77:
[----:B------:R-:W-:Y:S05]  /*a660*/  BSYNC B1 ;  /* 0x0000000000017941 */ /* 0x000fea0003800000 */
.L_x_76:
        /* <DEDUP_REMOVED lines=10> */
.L_x_79:
[----:B------:R-:W-:Y:S05]  /*a710*/  BSYNC B1 ;  /* 0x0000000000017941 */ /* 0x000fea0003800000 */
.L_x_78:
        /* <DEDUP_REMOVED lines=10> */
.L_x_81:
[----:B------:R-:W-:Y:S05]  /*a7c0*/  BSYNC B1 ;  /* 0x0000000000017941 */ /* 0x000fea0003800000 */
.L_x_80:
        /* <DEDUP_REMOVED lines=10> */
.L_x_83:
[----:B------:R-:W-:Y:S05]  /*a870*/  BSYNC B1 ;  /* 0x0000000000017941 */ /* 0x000fea0003800000 */
.L_x_82:
        /* <DEDUP_REMOVED lines=10> */
.L_x_85:
[----:B------:R-:W-:Y:S05]  /*a920*/  BSYNC B1 ;  /* 0x0000000000017941 */ /* 0x000fea0003800000 */
.L_x_84:
        /* <DEDUP_REMOVED lines=10> */
.L_x_87:
[----:B------:R-:W-:Y:S05]  /*a9d0*/  BSYNC B1 ;  /* 0x0000000000017941 */ /* 0x000fea0003800000 */
.L_x_86:
        /* <DEDUP_REMOVED lines=10> */
.L_x_89:
[----:B------:R-:W-:Y:S05]  /*aa80*/  BSYNC B1 ;  /* 0x0000000000017941 */ /* 0x000fea0003800000 */
.L_x_88:
        /* <DEDUP_REMOVED lines=10> */
.L_x_91:
[----:B------:R-:W-:Y:S05]  /*ab30*/  BSYNC B1 ;  /* 0x0000000000017941 */ /* 0x000fea0003800000 */
.L_x_90:
        /* <DEDUP_REMOVED lines=10> */
.L_x_93:
[----:B------:R-:W-:Y:S05]  /*abe0*/  BSYNC B1 ;  /* 0x0000000000017941 */ /* 0x000fea0003800000 */
.L_x_92:
        /* <DEDUP_REMOVED lines=10> */
.L_x_95:
[----:B------:R-:W-:Y:S05]  /*ac90*/  BSYNC B1 ;  /* 0x0000000000017941 */ /* 0x000fea0003800000 */
.L_x_94:
        /* <DEDUP_REMOVED lines=10> */
.L_x_97:
[----:B------:R-:W-:Y:S05]  /*ad40*/  BSYNC B1 ;  /* 0x0000000000017941 */ /* 0x000fea0003800000 */
.L_x_96:
        /* <DEDUP_REMOVED lines=10> */
.L_x_99:
[----:B------:R-:W-:Y:S05]  /*adf0*/  BSYNC B1 ;  /* 0x0000000000017941 */ /* 0x000fea0003800000 */
.L_x_98:
        /* <DEDUP_REMOVED lines=10> */
.L_x_101:
[----:B------:R-:W-:Y:S05]  /*aea0*/  BSYNC B1 ;  /* 0x0000000000017941 */ /* 0x000fea0003800000 */
.L_x_100:
        /* <DEDUP_REMOVED lines=10> */
.L_x_103:
[----:B------:R-:W-:Y:S05]  /*af50*/  BSYNC B1 ;  /* 0x0000000000017941 */ /* 0x000fea0003800000 */
.L_x_102:
        /* <DEDUP_REMOVED lines=10> */
.L_x_105:
[----:B------:R-:W-:Y:S05]  /*b000*/  BSYNC B1 ;  /* 0x0000000000017941 */ /* 0x000fea0003800000 */
.L_x_104:
        /* <DEDUP_REMOVED lines=10> */
.L_x_107:
[----:B------:R-:W-:Y:S05]  /*b0b0*/  BSYNC B1 ;  /* 0x0000000000017941 */ /* 0x000fea0003800000 */
.L_x_106:
        /* <DEDUP_REMOVED lines=10> */
.L_x_109:
[----:B------:R-:W-:Y:S05]  /*b160*/  BSYNC B1 ;  /* 0x0000000000017941 */ /* 0x000fea0003800000 */
.L_x_108:
        /* <DEDUP_REMOVED lines=10> */
.L_x_111:
[----:B------:R-:W-:Y:S05]  /*b210*/  BSYNC B1 ;  /* 0x0000000000017941 */ /* 0x000fea0003800000 */
.L_x_110:
        /* <DEDUP_REMOVED lines=10> */
.L_x_113:
[----:B------:R-:W-:Y:S05]  /*b2c0*/  BSYNC B1 ;  /* 0x0000000000017941 */ /* 0x000fea0003800000 */
.L_x_112:
        /* <DEDUP_REMOVED lines=10> */
.L_x_115:
[----:B------:R-:W-:Y:S05]  /*b370*/  BSYNC B1 ;  /* 0x0000000000017941 */ /* 0x000fea0003800000 */
.L_x_114:
        /* <DEDUP_REMOVED lines=10> */
.L_x_117:
[----:B------:R-:W-:Y:S05]  /*b420*/  BSYNC B1 ;  /* 0x0000000000017941 */ /* 0x000fea0003800000 */
.L_x_116:
        /* <DEDUP_REMOVED lines=10> */
.L_x_119:
[----:B------:R-:W-:Y:S05]  /*b4d0*/  BSYNC B1 ;  /* 0x0000000000017941 */ /* 0x000fea0003800000 */
.L_x_118:
        /* <DEDUP_REMOVED lines=10> */
.L_x_121:
[----:B------:R-:W-:Y:S05]  /*b580*/  BSYNC B1 ;  /* 0x0000000000017941 */ /* 0x000fea0003800000 */
.L_x_120:
        /* <DEDUP_REMOVED lines=10> */
.L_x_123:
[----:B------:R-:W-:Y:S05]  /*b630*/  BSYNC B1 ;  /* 0x0000000000017941 */ /* 0x000fea0003800000 */
.L_x_122:
        /* <DEDUP_REMOVED lines=10> */
.L_x_125:
[----:B------:R-:W-:Y:S05]  /*b6e0*/  BSYNC B1 ;  /* 0x0000000000017941 */ /* 0x000fea0003800000 */
.L_x_124:
        /* <DEDUP_REMOVED lines=10> */
.L_x_127:
[----:B------:R-:W-:Y:S05]  /*b790*/  BSYNC B1 ;  /* 0x0000000000017941 */ /* 0x000fea0003800000 */
.L_x_126:
        /* <DEDUP_REMOVED lines=10> */
.L_x_129:
[----:B------:R-:W-:Y:S05]  /*b840*/  BSYNC B1 ;  /* 0x0000000000017941 */ /* 0x000fea0003800000 */
.L_x_128:
        /* <DEDUP_REMOVED lines=10> */
.L_x_131:
[----:B------:R-:W-:Y:S05]  /*b8f0*/  BSYNC B1 ;  /* 0x0000000000017941 */ /* 0x000fea0003800000 */
.L_x_130:
        /* <DEDUP_REMOVED lines=10> */
.L_x_133:
[----:B------:R-:W-:Y:S05]  /*b9a0*/  BSYNC B1 ;  /* 0x0000000000017941 */ /* 0x000fea0003800000 */
.L_x_132:
        /* <DEDUP_REMOVED lines=10> */
.L_x_135:
[----:B------:R-:W-:Y:S05]  /*ba50*/  BSYNC B1 ;  /* 0x0000000000017941 */ /* 0x000fea0003800000 */
.L_x_134:
        /* <DEDUP_REMOVED lines=10> */
.L_x_137:
[----:B------:R-:W-:Y:S05]  /*bb00*/  BSYNC B1 ;  /* 0x0000000000017941 */ /* 0x000fea0003800000 */
.L_x_136:
        /* <DEDUP_REMOVED lines=10> */
.L_x_139:
[----:B------:R-:W-:Y:S05]  /*bbb0*/  BSYNC B1 ;  /* 0x0000000000017941 */ /* 0x000fea0003800000 */
.L_x_138:
        /* <DEDUP_REMOVED lines=10> */
.L_x_141:
[----:B------:R-:W-:Y:S05]  /*bc60*/  BSYNC B1 ;  /* 0x0000000000017941 */ /* 0x000fea0003800000 */
.L_x_140:
        /* <DEDUP_REMOVED lines=10> */
.L_x_143:
[----:B------:R-:W-:Y:S05]  /*bd10*/  BSYNC B1 ;  /* 0x0000000000017941 */ /* 0x000fea0003800000 */
.L_x_142:
        /* <DEDUP_REMOVED lines=10> */
.L_x_145:
[----:B------:R-:W-:Y:S05]  /*bdc0*/  BSYNC B1 ;  /* 0x0000000000017941 */ /* 0x000fea0003800000 */
.L_x_144:
        /* <DEDUP_REMOVED lines=10> */
.L_x_147:
[----:B------:R-:W-:Y:S05]  /*be70*/  BSYNC B1 ;  /* 0x0000000000017941 */ /* 0x000fea0003800000 */
.L_x_146:
        /* <DEDUP_REMOVED lines=10> */
.L_x_149:
[----:B------:R-:W-:Y:S05]  /*bf20*/  BSYNC B1 ;  /* 0x0000000000017941 */ /* 0x000fea0003800000 */
.L_x_148:
        /* <DEDUP_REMOVED lines=10> */
.L_x_151:
[----:B------:R-:W-:Y:S05]  /*bfd0*/  BSYNC B1 ;  /* 0x0000000000017941 */ /* 0x000fea0003800000 */
.L_x_150:
        /* <DEDUP_REMOVED lines=10> */
.L_x_153:
[----:B------:R-:W-:Y:S05]  /*c080*/  BSYNC B1 ;  /* 0x0000000000017941 */ /* 0x000fea0003800000 */
.L_x_152:
        /* <DEDUP_REMOVED lines=10> */
.L_x_155:
[----:B------:R-:W-:Y:S05]  /*c130*/  BSYNC B1 ;  /* 0x0000000000017941 */ /* 0x000fea0003800000 */
.L_x_154:
        /* <DEDUP_REMOVED lines=10> */
.L_x_157:
[----:B------:R-:W-:Y:S05]  /*c1e0*/  BSYNC B1 ;  /* 0x0000000000017941 */ /* 0x000fea0003800000 */
.L_x_156:
        /* <DEDUP_REMOVED lines=10> */
.L_x_159:
[----:B------:R-:W-:Y:S05]  /*c290*/  BSYNC B1 ;  /* 0x0000000000017941 */ /* 0x000fea0003800000 */
.L_x_158:
        /* <DEDUP_REMOVED lines=10> */
.L_x_161:
[----:B------:R-:W-:Y:S05]  /*c340*/  BSYNC B1 ;  /* 0x0000000000017941 */ /* 0x000fea0003800000 */
.L_x_160:
        /* <DEDUP_REMOVED lines=10> */
.L_x_163:
[----:B------:R-:W-:Y:S05]  /*c3f0*/  BSYNC B1 ;  /* 0x0000000000017941 */ /* 0x000fea0003800000 */
.L_x_162:
        /* <DEDUP_REMOVED lines=10> */
.L_x_165:
[----:B------:R-:W-:Y:S05]  /*c4a0*/  BSYNC B1 ;  /* 0x0000000000017941 */ /* 0x000fea0003800000 */
.L_x_164:
        /* <DEDUP_REMOVED lines=10> */
.L_x_167:
[----:B------:R-:W-:Y:S05]  /*c550*/  BSYNC B1 ;  /* 0x0000000000017941 */ /* 0x000fea0003800000 */
.L_x_166:
        /* <DEDUP_REMOVED lines=10> */
.L_x_169:
[----:B------:R-:W-:Y:S05]  /*c600*/  BSYNC B1 ;  /* 0x0000000000017941 */ /* 0x000fea0003800000 */
.L_x_168:
        /* <DEDUP_REMOVED lines=10> */
.L_x_171:
[----:B------:R-:W-:Y:S05]  /*c6b0*/  BSYNC B1 ;  /* 0x0000000000017941 */ /* 0x000fea0003800000 */
.L_x_170:
        /* <DEDUP_REMOVED lines=10> */
.L_x_173:
[----:B------:R-:W-:Y:S05]  /*c760*/  BSYNC B1 ;  /* 0x0000000000017941 */ /* 0x000fea0003800000 */
.L_x_172:
        /* <DEDUP_REMOVED lines=10> */
.L_x_175:
[----:B------:R-:W-:Y:S05]  /*c810*/  BSYNC B1 ;  /* 0x0000000000017941 */ /* 0x000fea0003800000 */
.L_x_174:
        /* <DEDUP_REMOVED lines=10> */
.L_x_177:
[----:B------:R-:W-:Y:S05]  /*c8c0*/  BSYNC B1 ;  /* 0x0000000000017941 */ /* 0x000fea0003800000 */
.L_x_176:
        /* <DEDUP_REMOVED lines=10> */
.L_x_179:
[----:B------:R-:W-:Y:S05]  /*c970*/  BSYNC B1 ;  /* 0x0000000000017941 */ /* 0x000fea0003800000 */
.L_x_178:
        /* <DEDUP_REMOVED lines=10> */
.L_x_181:
[----:B------:R-:W-:Y:S05]  /*ca20*/  BSYNC B1 ;  /* 0x0000000000017941 */ /* 0x000fea0003800000 */
.L_x_180:
        /* <DEDUP_REMOVED lines=10> */
.L_x_183:
[----:B------:R-:W-:Y:S05]  /*cad0*/  BSYNC B1 ;  /* 0x0000000000017941 */ /* 0x000fea0003800000 */
.L_x_182:
        /* <DEDUP_REMOVED lines=10> */
.L_x_185:
[----:B------:R-:W-:Y:S05]  /*cb80*/  BSYNC B1 ;  /* 0x0000000000017941 */ /* 0x000fea0003800000 */
.L_x_184:
        /* <DEDUP_REMOVED lines=10> */
.L_x_187:
[----:B------:R-:W-:Y:S05]  /*cc30*/  BSYNC B1 ;  /* 0x0000000000017941 */ /* 0x000fea0003800000 */
.L_x_186:
        /* <DEDUP_REMOVED lines=10> */
.L_x_189:
[----:B------:R-:W-:Y:S05]  /*cce0*/  BSYNC B1 ;  /* 0x0000000000017941 */ /* 0x000fea0003800000 */
.L_x_188:
        /* <DEDUP_REMOVED lines=10> */
.L_x_191:
[----:B------:R-:W-:Y:S05]  /*cd90*/  BSYNC B1 ;  /* 0x0000000000017941 */ /* 0x000fea0003800000 */
.L_x_190:
        /* <DEDUP_REMOVED lines=10> */
.L_x_193:
[----:B------:R-:W-:Y:S05]  /*ce40*/  BSYNC B1 ;  /* 0x0000000000017941 */ /* 0x000fea0003800000 */
.L_x_192:
        /* <DEDUP_REMOVED lines=10> */
.L_x_195:
[----:B------:R-:W-:Y:S05]  /*cef0*/  BSYNC B1 ;  /* 0x0000000000017941 */ /* 0x000fea0003800000 */
.L_x_194:
        /* <DEDUP_REMOVED lines=10> */
.L_x_197:
[----:B------:R-:W-:Y:S05]  /*cfa0*/  BSYNC B1 ;  /* 0x0000000000017941 */ /* 0x000fea0003800000 */
.L_x_196:
        /* <DEDUP_REMOVED lines=10> */
.L_x_199:
[----:B------:R-:W-:Y:S05]  /*d050*/  BSYNC B1 ;  /* 0x0000000000017941 */ /* 0x000fea0003800000 */
.L_x_198:
        /* <DEDUP_REMOVED lines=10> */
.L_x_201:
[----:B------:R-:W-:Y:S05]  /*d100*/  BSYNC B1 ;  /* 0x0000000000017941 */ /* 0x000fea0003800000 */
.L_x_200:
        /* <DEDUP_REMOVED lines=10> */
.L_x_203:
[----:B------:R-:W-:Y:S05]  /*d1b0*/  BSYNC B1 ;  /* 0x0000000000017941 */ /* 0x000fea0003800000 */
.L_x_202:
        /* <DEDUP_REMOVED lines=10> */
.L_x_205:
[----:B------:R-:W-:Y:S05]  /*d260*/  BSYNC B1 ;  /* 0x0000000000017941 */ /* 0x000fea0003800000 */
.L_x_204:
        /* <DEDUP_REMOVED lines=10> */
.L_x_207:
[----:B------:R-:W-:Y:S05]  /*d310*/  BSYNC B1 ;  /* 0x0000000000017941 */ /* 0x000fea0003800000 */
.L_x_206:
        /* <DEDUP_REMOVED lines=10> */
.L_x_209:
[----:B------:R-:W-:Y:S05]  /*d3c0*/  BSYNC B1 ;  /* 0x0000000000017941 */ /* 0x000fea0003800000 */
.L_x_208:
        /* <DEDUP_REMOVED lines=10> */
.L_x_211:
[----:B------:R-:W-:Y:S05]  /*d470*/  BSYNC B1 ;  /* 0x0000000000017941 */ /* 0x000fea0003800000 */
.L_x_210:
        /* <DEDUP_REMOVED lines=10> */
.L_x_213:
[----:B------:R-:W-:Y:S05]  /*d520*/  BSYNC B1 ;  /* 0x0000000000017941 */ /* 0x000fea0003800000 */
.L_x_212:
        /* <DEDUP_REMOVED lines=10> */
.L_x_215:
[----:B------:R-:W-:Y:S05]  /*d5d0*/  BSYNC B1 ;  /* 0x0000000000017941 */ /* 0x000fea0003800000 */
.L_x_214:
        /* <DEDUP_REMOVED lines=10> */
.L_x_217:
[----:B------:R-:W-:Y:S05]  /*d680*/  BSYNC B1 ;  /* 0x0000000000017941 */ /* 0x000fea0003800000 */
.L_x_216:
        /* <DEDUP_REMOVED lines=10> */
.L_x_219:
[----:B------:R-:W-:Y:S05]  /*d730*/  BSYNC B1 ;  /* 0x0000000000017941 */ /* 0x000fea0003800000 */
.L_x_218:
        /* <DEDUP_REMOVED lines=10> */
.L_x_221:
[----:B------:R-:W-:Y:S05]  /*d7e0*/  BSYNC B1 ;  /* 0x0000000000017941 */ /* 0x000fea0003800000 */
.L_x_220:
        /* <DEDUP_REMOVED lines=10> */
.L_x_223:
[----:B------:R-:W-:Y:S05]  /*d890*/  BSYNC B1 ;  /* 0x0000000000017941 */ /* 0x000fea0003800000 */
.L_x_222:
        /* <DEDUP_REMOVED lines=10> */
.L_x_225:
[----:B------:R-:W-:Y:S05]  /*d940*/  BSYNC B1 ;  /* 0x0000000000017941 */ /* 0x000fea0003800000 */
.L_x_224:
        /* <DEDUP_REMOVED lines=10> */
.L_x_227:
[----:B------:R-:W-:Y:S05]  /*d9f0*/  BSYNC B1 ;  /* 0x0000000000017941 */ /* 0x000fea0003800000 */
.L_x_226:
        /* <DEDUP_REMOVED lines=10> */
.L_x_229:
[----:B------:R-:W-:Y:S05]  /*daa0*/  BSYNC B1 ;  /* 0x0000000000017941 */ /* 0x000fea0003800000 */
.L_x_228:
        /* <DEDUP_REMOVED lines=10> */
.L_x_231:
[----:B------:R-:W-:Y:S05]  /*db50*/  BSYNC B1 ;  /* 0x0000000000017941 */ /* 0x000fea0003800000 */
.L_x_230:
        /* <DEDUP_REMOVED lines=10> */
.L_x_233:
[----:B------:R-:W-:Y:S05]  /*dc00*/  BSYNC B1 ;  /* 0x0000000000017941 */ /* 0x000fea0003800000 */
.L_x_232:
        /* <DEDUP_REMOVED lines=10> */
.L_x_235:
[----:B------:R-:W-:Y:S05]  /*dcb0*/  BSYNC B1 ;  /* 0x0000000000017941 */ /* 0x000fea0003800000 */
.L_x_234:
        /* <DEDUP_REMOVED lines=10> */
.L_x_237:
[----:B------:R-:W-:Y:S05]  /*dd60*/  BSYNC B1 ;  /* 0x0000000000017941 */ /* 0x000fea0003800000 */
.L_x_236:
        /* <DEDUP_REMOVED lines=10> */
.L_x_239:
[----:B------:R-:W-:Y:S05]  /*de10*/  BSYNC B1 ;  /* 0x0000000000017941 */ /* 0x000fea0003800000 */
.L_x_238:
        /* <DEDUP_REMOVED lines=10> */
.L_x_241:
[----:B------:R-:W-:Y:S05]  /*dec0*/  BSYNC B1 ;  /* 0x0000000000017941 */ /* 0x000fea0003800000 */
.L_x_240:
        /* <DEDUP_REMOVED lines=10> */
.L_x_243:
[----:B------:R-:W-:Y:S05]  /*df70*/  BSYNC B1 ;  /* 0x0000000000017941 */ /* 0x000fea0003800000 */
.L_x_242:
        /* <DEDUP_REMOVED lines=10> */
.L_x_245:
[----:B------:R-:W-:Y:S05]  /*e020*/  BSYNC B1 ;  /* 0x0000000000017941 */ /* 0x000fea0003800000 */
.L_x_244:
        /* <DEDUP_REMOVED lines=10> */
.L_x_247:
[----:B------:R-:W-:Y:S05]  /*e0d0*/  BSYNC B1 ;  /* 0x0000000000017941 */ /* 0x000fea0003800000 */
.L_x_246:
        /* <DEDUP_REMOVED lines=10> */
.L_x_249:
[----:B------:R-:W-:Y:S05]  /*e180*/  BSYNC B1 ;  /* 0x0000000000017941 */ /* 0x000fea0003800000 */
.L_x_248:
        /* <DEDUP_REMOVED lines=10> */
.L_x_251:
[----:B------:R-:W-:Y:S05]  /*e230*/  BSYNC B1 ;  /* 0x0000000000017941 */ /* 0x000fea0003800000 */
.L_x_250:
        /* <DEDUP_REMOVED lines=10> */
.L_x_253:
[----:B------:R-:W-:Y:S05]  /*e2e0*/  BSYNC B1 ;  /* 0x0000000000017941 */ /* 0x000fea0003800000 */
.L_x_252:
        /* <DEDUP_REMOVED lines=10> */
.L_x_255:
[----:B------:R-:W-:Y:S05]  /*e390*/  BSYNC B1 ;  /* 0x0000000000017941 */ /* 0x000fea0003800000 */
.L_x_254:
        /* <DEDUP_REMOVED lines=10> */
.L_x_257:
[----:B------:R-:W-:Y:S05]  /*e440*/  BSYNC B1 ;  /* 0x0000000000017941 */ /* 0x000fea0003800000 */
.L_x_256:
        /* <DEDUP_REMOVED lines=10> */
.L_x_259:
[----:B------:R-:W-:Y:S05]  /*e4f0*/  BSYNC B1 ;  /* 0x0000000000017941 */ /* 0x000fea0003800000 */
.L_x_258:
        /* <DEDUP_REMOVED lines=10> */
.L_x_261:
[----:B------:R-:W-:Y:S05]  /*e5a0*/  BSYNC B1 ;  /* 0x0000000000017941 */ /* 0x000fea0003800000 */
.L_x_260:
        /* <DEDUP_REMOVED lines=10> */
.L_x_263:
[----:B------:R-:W-:Y:S05]  /*e650*/  BSYNC B1 ;  /* 0x0000000000017941 */ /* 0x000fea0003800000 */
.L_x_262:
        /* <DEDUP_REMOVED lines=10> */
.L_x_265:
[----:B------:R-:W-:Y:S05]  /*e700*/  BSYNC B1 ;  /* 0x0000000000017941 */ /* 0x000fea0003800000 */
.L_x_264:
        /* <DEDUP_REMOVED lines=10> */
.L_x_267:
[----:B------:R-:W-:Y:S05]  /*e7b0*/  BSYNC B1 ;  /* 0x0000000000017941 */ /* 0x000fea0003800000 */
.L_x_266:
        /* <DEDUP_REMOVED lines=10> */
.L_x_269:
[----:B------:R-:W-:Y:S05]  /*e860*/  BSYNC B1 ;  /* 0x0000000000017941 */ /* 0x000fea0003800000 */
.L_x_268:
        /* <DEDUP_REMOVED lines=10> */
.L_x_271:
[----:B------:R-:W-:Y:S05]  /*e910*/  BSYNC B1 ;  /* 0x0000000000017941 */ /* 0x000fea0003800000 */
.L_x_270:
        /* <DEDUP_REMOVED lines=10> */
.L_x_273:
[----:B------:R-:W-:Y:S05]  /*e9c0*/  BSYNC B1 ;  /* 0x0000000000017941 */ /* 0x000fea0003800000 */
.L_x_272:
        /* <DEDUP_REMOVED lines=10> */
.L_x_275:
[----:B------:R-:W-:Y:S05]  /*ea70*/  BSYNC B1 ;  /* 0x0000000000017941 */ /* 0x000fea0003800000 */
.L_x_274:
        /* <DEDUP_REMOVED lines=10> */
.L_x_277:
[----:B------:R-:W-:Y:S05]  /*eb20*/  BSYNC B1 ;  /* 0x0000000000017941 */ /* 0x000fea0003800000 */
.L_x_276:
        /* <DEDUP_REMOVED lines=10> */
.L_x_279:
[----:B------:R-:W-:Y:S05]  /*ebd0*/  BSYNC B1 ;  /* 0x0000000000017941 */ /* 0x000fea0003800000 */
.L_x_278:
        /* <DEDUP_REMOVED lines=10> */
.L_x_281:
[----:B------:R-:W-:Y:S05]  /*ec80*/  BSYNC B1 ;  /* 0x0000000000017941 */ /* 0x000fea0003800000 */
.L_x_280:
        /* <DEDUP_REMOVED lines=10> */
.L_x_283:
[----:B------:R-:W-:Y:S05]  /*ed30*/  BSYNC B1 ;  /* 0x0000000000017941 */ /* 0x000fea0003800000 */
.L_x_282:
[----:B0-234-:R-:W2:Y:S01]  /*ed40*/  LDL.LU R10, [R1+0x1f4] ;  /* 0x0001f400010a7983 */ /* 0x01dea20000300800 */
[----:B-----5:R-:W-:Y:S01]  /*ed50*/  HADD2.F32 R11, -RZ, R23.H0_H0 ;  /* 0x20000017ff0b7230 */ /* 0x020fe20000004100 */
        /* <DEDUP_REMOVED lines=8> */
.L_x_285:
[----:B------:R-:W-:Y:S05]  /*ede0*/  BSYNC B1 ;  /* 0x0000000000017941 */ /* 0x000fea0003800000 */
.L_x_284:
[----:B------:R-:W3:Y:S01]  /*edf0*/  LDL.LU R10, [R1+0x1f8] ;  /* 0x0001f800010a7983 */ /* 0x000ee20000300800 */
[----:B0----5:R-:W-:Y:S01]  /*ee00*/  HADD2.F32 R11, -RZ, R23.H0_H0 ;  /* 0x20000017ff0b7230 */ /* 0x021fe20000004100 */
[----:B------:R-:W-:Y:S01]  /*ee10*/  ISETP.GT.AND P1, PT, R0, 0xf9, P0 ;  /* 0x000000f90000780c */ /* 0x000fe20000724270 */
[----:B------:R-:W-:Y:S01]  /*ee20*/  BSSY B1, `(.L_x_286) ;  /* 0x000000a000017945 */ /* 0x000fe20003800000 */
[----:B------:R-:W-:Y:S02]  /*ee30*/  IADD3 R169, P0, R3, 0x80, RZ ;  /* 0x0000008003a97810 */ /* 0x000fe40007f1e0ff */
[----:B------:R-:W-:-:S04]  /*ee40*/  FMUL R11, R11, R16 ;  /* 0x000000100b0b7220 */ /* 0x000fc80000400000 */
[----:B---3--:R-:W-:-:S05]  /*ee50*/  FFMA R11, R10, R2, R11 ;  /* 0x000000020a0b7223 */ /* 0x008fca000000000b */
[----:B------:R-:W-:-:S04]  /*ee60*/  F2FP.F16.F32.PACK_AB R11, RZ, R11 ;  /* 0x0000000bff0b723e */ /* 0x000fc800000000ff */
[----:B------:R-:W-:Y:S01]  /*ee70*/  PRMT R3, R11, 0x7610, R3 ;  /* 0x000076100b037816 */ /* 0x000fe20000000003 */
[----:B------:R-:W-:-:S04]  /*ee80*/  IMAD.X R11, RZ, RZ, UR7, P0 ;  /* 0x00000007ff0b7e24 */ /* 0x000fc800080e06ff */
[----:B------:R0:W-:Y:S01]  /*ee90*/  @P2 STG.E.U16 desc[UR36][R6.64+0x1f0], R3 ;  /* 0x0001f00306002986 */ /* 0x0001e2000c101524 */
[----:B------:R-:W-:Y:S05]  /*eea0*/  @!P1 BRA `(.L_x_287) ;  /* 0x0000000000049947 */ /* 0x000fea0003800000 */
[----:B------:R3:W5:Y:S02]  /*eeb0*/  LDG.E.LTC128B.U16 R23, desc[UR36][R8.64+0x1f2] ;  /* 0x0001f22408177981 */ /* 0x000764000c1e1520 */
.L_x_287:
[----:B------:R-:W-:Y:S05]  /*eec0*/  BSYNC B1 ;  /* 0x0000000000017941 */ /* 0x000fea0003800000 */
.L_x_286:
[----:B------:R-:W4:Y:S01]  /*eed0*/  LDL.LU R10, [R1+0x1fc] ;  /* 0x0001fc00010a7983 */ /* 0x000f220000300800 */
[----:B0----5:R-:W-:Y:S01]  /*eee0*/  HADD2.F32 R3, -RZ, R23.H0_H0 ;  /* 0x20000017ff037230 */ /* 0x021fe20000004100 */
[----:B------:R-:W-:Y:S01]  /*eef0*/  ISETP.GT.AND P0, PT, R153, 0x80, PT ;  /* 0x000000809900780c */ /* 0x000fe20003f04270 */
[----:B--23--:R-:W-:-:S03]  /*ef00*/  IMAD R8, R11, R14, RZ ;  /* 0x0000000e0b087224 */ /* 0x00cfc600078e02ff */
[----:B------:R-:W-:Y:S01]  /*ef10*/  FMUL R3, R3, R16 ;  /* 0x0000001003037220 */ /* 0x000fe20000400000 */
[C---:B------:R-:W-:Y:S01]  /*ef20*/  IMAD R167, R169.reuse, R15, R8 ;  /* 0x0000000fa9a77224 */ /* 0x040fe200078e0208 */
[----:B------:R-:W-:Y:S01]  /*ef30*/  ISETP.GT.AND P4, PT, R0, RZ, P0 ;  /* 0x000000ff0000720c */ /* 0x000fe20000784270 */
[----:B------:R-:W-:-:S04]  /*ef40*/  IMAD.WIDE.U32 R8, R169, R14, R20 ;  /* 0x0000000ea9087225 */ /* 0x000fc800078e0014 */
[----:B------:R-:W-:Y:S02]  /*ef50*/  IMAD.IADD R9, R9, 0x1, R167 ;  /* 0x0000000109097824 */ /* 0x000fe400078e02a7 */
[----:B----4-:R-:W-:Y:S01]  /*ef60*/  FFMA R3, R10, R2, R3 ;  /* 0x000000020a037223 */ /* 0x010fe20000000003 */
[----:B------:R-:W-:-:S04]  /*ef70*/  LEA R10, P2, R8, R12, 0x1 ;  /* 0x0000000c080a7211 */ /* 0x000fc800078408ff */
[----:B------:R-:W-:Y:S02]  /*ef80*/  F2FP.F16.F32.PACK_AB R3, RZ, R3 ;  /* 0x00000003ff03723e */ /* 0x000fe400000000ff */
[--C-:B------:R-:W-:Y:S02]  /*ef90*/  LEA.HI.X R11, R8, R13, R9.reuse, 0x1, P2 ;  /* 0x0000000d080b7211 */ /* 0x100fe400010f0c09 */
[----:B------:R-:W-:-:S05]  /*efa0*/  PRMT R9, R3, 0x7610, R9 ;  /* 0x0000761003097816 */ /* 0x000fca0000000009 */
[----:B------:R0:W-:Y:S04]  /*efb0*/  @P1 STG.E.U16 desc[UR36][R6.64+0x1f2], R9 ;  /* 0x0001f20906001986 */ /* 0x0001e8000c101524 */
[----:B------:R-:W2:Y:S01]  /*efc0*/  @P4 LDG.E.LTC128B.U16 R23, desc[UR36][R10.64] ;  /* 0x000000240a174981 */ /* 0x000ea2000c1e1520 */
[----:B-1----:R-:W-:Y:S01]  /*efd0*/  IMAD.U32 R161, RZ, RZ, UR8 ;  /* 0x00000008ffa17e24 */ /* 0x002fe2000f8e00ff */
[----:B------:R-:W-:Y:S01]  /*efe0*/  MOV R164, UR9 ;  /* 0x0000000900a47c02 */ /* 0x000fe20008000f00 */
[----:B------:R-:W-:Y:S01]  /*eff0*/  IMAD.U32 R165, RZ, RZ, UR8 ;  /* 0x00000008ffa57e24 */ /* 0x000fe2000f8e00ff */
[----:B------:R-:W-:Y:S01]  /*f000*/  ISETP.GT.AND P2, PT, R0, 0x1, P0 ;  /* 0x000000010000780c */ /* 0x000fe20000744270 */
[----:B------:R-:W-:Y:S01]  /*f010*/  IMAD.SHL.U32 R161, R161, 0x100, RZ ;  /* 0x00000100a1a17824 */ /* 0x000fe200078e00ff */
[----:B------:R-:W-:Y:S01]  /*f020*/  BSSY B1, `(.L_x_288) ;  /* 0x0000011000017945 */ /* 0x000fe20003800000 */
[----:B0-----:R-:W-:Y:S01]  /*f030*/  IMAD.WIDE.U32 R8, R169, R14, R18 ;  /* 0x0000000ea9087225 */ /* 0x001fe200078e0012 */
[----:B------:R-:W-:-:S04]  /*f040*/  SHF.L.U64.HI R165, R165, 0x8, R164 ;  /* 0x00000008a5a57819 */ /* 0x000fc800000102a4 */
[----:B------:R-:W-:-:S03]  /*f050*/  IADD3 R9, R167, R9, RZ ;  /* 0x00000009a7097210 */ /* 0x000fc60007ffe0ff */
[----:B------:R-:W-:Y:S01]  /*f060*/  IMAD.WIDE.U32 R162, R22, UR43, R8 ;  /* 0x0000002b16a27c25 */ /* 0x000fe2000f8e0008 */
[----:B------:R-:W-:-:S03]  /*f070*/  IADD3 R8, P1, R161, R4, RZ ;  /* 0x00000004a1087210 */ /* 0x000fc60007f3e0ff */
[----:B------:R-:W-:Y:S01]  /*f080*/  IMAD.IADD R7, R159, 0x1, R163 ;  /* 0x000000019f077824 */ /* 0x000fe200078e02a3 */
[----:B------:R-:W-:Y:S02]  /*f090*/  IADD3.X R9, R165, R5, RZ, P1, !PT ;  /* 0x00000005a5097210 */ /* 0x000fe40000ffe4ff */
[----:B------:R-:W-:-:S04]  /*f0a0*/  LEA R6, P3, R162, R12, 0x1 ;  /* 0x0000000ca2067211 */ /* 0x000fc800078608ff */
[----:B------:R-:W-:Y:S01]  /*f0b0*/  LEA.HI.X R7, R162, R13, R7, 0x1, P3 ;  /* 0x0000000da2077211 */ /* 0x000fe200018f0c07 */
[----:B--2---:R-:W-:-:S05]  /*f0c0*/  HADD2.F32 R3, -RZ, R23.H0_H0 ;  /* 0x20000017ff037230 */ /* 0x004fca0000004100 */
[----:B------:R-:W-:-:S04]  /*f0d0*/  FMUL R3, R3, R16 ;  /* 0x0000001003037220 */ /* 0x000fc80000400000 */
[----:B------:R-:W-:-:S05]  /*f0e0*/  FFMA R3, R24, R2, R3 ;  /* 0x0000000218037223 */ /* 0x000fca0000000003 */
[----:B------:R-:W-:-:S05]  /*f0f0*/  F2FP.F16.F32.PACK_AB R3, RZ, R3 ;  /* 0x00000003ff03723e */ /* 0x000fca00000000ff */
[----:B------:R0:W-:Y:S01]  /*f100*/  @P4 STG.E.U16 desc[UR36][R8.64], R3 ;  /* 0x0000000308004986 */ /* 0x0001e2000c101524 */
[----:B------:R-:W-:Y:S05]  /*f110*/  @!P2 BRA `(.L_x_289) ;  /* 0x000000000004a947 */ /* 0x000fea0003800000 */
[----:B------:R1:W5:Y:S02]  /*f120*/  LDG.E.LTC128B.U16 R23, desc[UR36][R6.64+0x2] ;  /* 0x0000022406177981 */ /* 0x000364000c1e1520 */
.L_x_289:
[----:B------:R-:W-:Y:S05]  /*f130*/  BSYNC B1 ;  /* 0x0000000000017941 */ /* 0x000fea0003800000 */
.L_x_288:
[----:B0----5:R-:W-:Y:S01]  /*f140*/  HADD2.F32 R3, -RZ, R23.H0_H0 ;  /* 0x20000017ff037230 */ /* 0x021fe20000004100 */
[----:B------:R-:W-:Y:S01]  /*f150*/  ISETP.GT.AND P1, PT, R153, 0x88, PT ;  /* 0x000000889900780c */ /* 0x000fe20003f24270 */
[----:B------:R-:W-:Y:S01]  /*f160*/  IMAD.WIDE.U32 R14, R169, R14, R156 ;  /* 0x0000000ea90e7225 */ /* 0x000fe200078e009c */
[----:B------:R-:W-:Y:S03]  /*f170*/  BSSY B1, `(.L_x_290) ;  /* 0x0000010000017945 */ /* 0x000fe60003800000 */
[----:B------:R-:W-:Y:S01]  /*f180*/  FMUL R10, R3, R16 ;  /* 0x00000010030a7220 */ /* 0x000fe20000400000 */
[----:B------:R-:W-:Y:S01]  /*f190*/  IMAD.IADD R167, R167, 0x1, R15 ;  /* 0x00000001a7a77824 */ /* 0x000fe200078e020f */
[----:B------:R-:W-:Y:S02]  /*f1a0*/  IADD3 R154, P4, R154, R14, RZ ;  /* 0x0000000e9a9a7210 */ /* 0x000fe40007f9e0ff */
[----:B------:R-:W-:Y:S01]  /*f1b0*/  FFMA R10, R25, R2, R10 ;  /* 0x00000002190a7223 */ /* 0x000fe2000000000a */
[----:B------:R-:W-:-:S02]  /*f1c0*/  ISETP.GT.AND P3, PT, R0, RZ, P1 ;  /* 0x000000ff0000720c */ /* 0x000fc40000f64270 */
[--C-:B------:R-:W-:Y:S01]  /*f1d0*/  IMAD.X R20, R167, 0x1, R21.reuse, P4 ;  /* 0x00000001a7147824 */ /* 0x100fe200020e0615 */
[----:B------:R-:W-:Y:S02]  /*f1e0*/  IADD3 R14, P5, R18, R14, RZ ;  /* 0x0000000e120e7210 */ /* 0x000fe40007fbe0ff */
[----:B------:R-:W-:Y:S02]  /*f1f0*/  F2FP.F16.F32.PACK_AB R3, RZ, R10 ;  /* 0x0000000aff03723e */ /* 0x000fe400000000ff */
[C---:B------:R-:W-:Y:S02]  /*f200*/  LEA R10, P4, R154.reuse, R12, 0x1 ;  /* 0x0000000c9a0a7211 */ /* 0x040fe400078808ff */
[----:B------:R-:W-:Y:S02]  /*f210*/  PRMT R21, R3, 0x7610, R21 ;  /* 0x0000761003157816 */ /* 0x000fe40000000015 */
[----:B------:R-:W-:Y:S02]  /*f220*/  LEA.HI.X R11, R154, R13, R20, 0x1, P4 ;  /* 0x0000000d9a0b7211 */ /* 0x000fe400020f0c14 */
[----:B------:R-:W-:Y:S01]  /*f230*/  PRMT R3, R23, 0x7610, R3 ;  /* 0x0000761017037816 */ /* 0x000fe20000000003 */
[----:B------:R0:W-:Y:S01]  /*f240*/  @P2 STG.E.U16 desc[UR36][R8.64+0x2], R21 ;  /* 0x0000021508002986 */ /* 0x0001e2000c101524 */
[----:B------:R-:W-:Y:S05]  /*f250*/  @!P3 BRA `(.L_x_291) ;  /* 0x000000000004b947 */ /* 0x000fea0003800000 */
[----:B------:R2:W5:Y:S02]  /*f260*/  LDG.E.LTC128B.U16 R3, desc[UR36][R10.64] ;  /* 0x000000240a037981 */ /* 0x000564000c1e1520 */
.L_x_291:
[----:B------:R-:W-:Y:S05]  /*f270*/  BSYNC B1 ;  /* 0x0000000000017941 */ /* 0x000fea0003800000 */
.L_x_290:
[----:B--2--5:R-:W-:Y:S01]  /*f280*/  HADD2.F32 R11, -RZ, R3.H0_H0 ;  /* 0x20000003ff0b7230 */ /* 0x024fe20000004100 */
[----:B------:R-:W-:Y:S01]  /*f290*/  IADD3.X R15, R19, R167, RZ, P5, !PT ;  /* 0x000000a7130f7210 */ /* 0x000fe20002ffe4ff */
[----:B------:R-:W-:Y:S01]  /*f2a0*/  BSSY B1, `(.L_x_292) ;  /* 0x000000e000017945 */ /* 0x000fe20003800000 */
[----:B------:R-:W-:Y:S02]  /*f2b0*/  IADD3 R10, P2, R8, R160, RZ ;  /* 0x000000a0080a7210 */ /* 0x000fe40007f5e0ff */
[----:B------:R-:W-:Y:S01]  /*f2c0*/  FMUL R11, R11, R16 ;  /* 0x000000100b0b7220 */ /* 0x000fe20000400000 */
[----:B------:R-:W-:Y:S01]  /*f2d0*/  IMAD.WIDE.U32 R22, R22, UR43, R14 ;  /* 0x0000002b16167c25 */ /* 0x000fe2000f8e000e */
[----:B------:R-:W-:-:S03]  /*f2e0*/  ISETP.GT.AND P5, PT, R0, 0x1, P1 ;  /* 0x000000010000780c */ /* 0x000fc60000fa4270 */
[----:B------:R-:W-:Y:S01]  /*f2f0*/  FFMA R11, R26, R2, R11 ;  /* 0x000000021a0b7223 */ /* 0x000fe2000000000b */
[----:B------:R-:W-:Y:S01]  /*f300*/  IMAD.IADD R159, R159, 0x1, R23 ;  /* 0x000000019f9f7824 */ /* 0x000fe200078e0217 */
[----:B------:R-:W-:-:S03]  /*f310*/  LEA R12, P4, R22, R12, 0x1 ;  /* 0x0000000c160c7211 */ /* 0x000fc600078808ff */
[----:B------:R-:W-:Y:S01]  /*f320*/  F2FP.F16.F32.PACK_AB R14, RZ, R11 ;  /* 0x0000000bff0e723e */ /* 0x000fe200000000ff */
[----:B------:R-:W-:Y:S01]  /*f330*/  IMAD.X R11, R9, 0x1, R158, P2 ;  /* 0x00000001090b7824 */ /* 0x000fe200010e069e */
[----:B------:R-:W-:-:S04]  /*f340*/  LEA.HI.X R13, R22, R13, R159, 0x1, P4 ;  /* 0x0000000d160d7211 */ /* 0x000fc800020f0c9f */
[----:B------:R2:W-:Y:S01]  /*f350*/  @P3 STG.E.U16 desc[UR36][R10.64], R14 ;  /* 0x0000000e0a003986 */ /* 0x0005e2000c101524 */
[----:B------:R-:W-:Y:S05]  /*f360*/  @!P5 BRA `(.L_x_293) ;  /* 0x000000000004d947 */ /* 0x000fea0003800000 */
[----:B------:R3:W5:Y:S02]  /*f370*/  LDG.E.LTC128B.U16 R3, desc[UR36][R12.64+0x2] ;  /* 0x000002240c037981 */ /* 0x000764000c1e1520 */
.L_x_293:
[----:B------:R-:W-:Y:S05]  /*f380*/  BSYNC B1 ;  /* 0x0000000000017941 */ /* 0x000fea0003800000 */
.L_x_292:
[----:B-----5:R-:W-:Y:S01]  /*f390*/  HADD2.F32 R15, -RZ, R3.H0_H0 ;  /* 0x20000003ff0f7230 */ /* 0x020fe20000004100 */
[----:B------:R-:W-:Y:S01]  /*f3a0*/  ISETP.GT.AND P2, PT, R0, 0x8, P0 ;  /* 0x000000080000780c */ /* 0x000fe20000744270 */
[----:B------:R-:W-:Y:S03]  /*f3b0*/  BSSY B1, `(.L_x_294) ;  /* 0x0000007000017945 */ /* 0x000fe60003800000 */
[----:B--2---:R-:W-:-:S04]  /*f3c0*/  FMUL R14, R15, R16 ;  /* 0x000000100f0e7220 */ /* 0x004fc80000400000 */
[----:B------:R-:W-:-:S05]  /*f3d0*/  FFMA R14, R27, R2, R14 ;  /* 0x000000021b0e7223 */ /* 0x000fca000000000e */
[----:B------:R-:W-:-:S05]  /*f3e0*/  F2FP.F16.F32.PACK_AB R14, RZ, R14 ;  /* 0x0000000eff0e723e */ /* 0x000fca00000000ff */
[----:B------:R2:W-:Y:S01]  /*f3f0*/  @P5 STG.E.U16 desc[UR36][R10.64+0x2], R14 ;  /* 0x0000020e0a005986 */ /* 0x0005e2000c101524 */
[----:B------:R-:W-:Y:S05]  /*f400*/  @!P2 BRA `(.L_x_295) ;  /* 0x000000000004a947 */ /* 0x000fea0003800000 */
[----:B------:R4:W5:Y:S02]  /*f410*/  LDG.E.LTC128B.U16 R3, desc[UR36][R6.64+0x10] ;  /* 0x0000102406037981 */ /* 0x000964000c1e1520 */
.L_x_295:
[----:B------:R-:W-:Y:S05]  /*f420*/  BSYNC B1 ;  /* 0x0000000000017941 */ /* 0x000fea0003800000 */
.L_x_294:
[----:B--2--5:R-:W-:Y:S01]  /*f430*/  HADD2.F32 R11, -RZ, R3.H0_H0 ;  /* 0x20000003ff0b7230 */ /* 0x024fe20000004100 */
[----:B------:R-:W-:Y:S01]  /*f440*/  ISETP.GT.AND P3, PT, R0, 0x9, P0 ;  /* 0x000000090000780c */ /* 0x000fe20000764270 */
[----:B------:R-:W-:Y:S03]  /*f450*/  BSSY B1, `(.L_x_296) ;  /* 0x0000007000017945 */ /* 0x000fe60003800000 */
[----:B------:R-:W-:-:S04]  /*f460*/  FMUL R11, R11, R16 ;  /* 0x000000100b0b7220 */ /* 0x000fc80000400000 */
[----:B------:R-:W-:-:S05]  /*f470*/  FFMA R11, R28, R2, R11 ;  /* 0x000000021c0b7223 */ /* 0x000fca000000000b */
[----:B------:R-:W-:-:S05]  /*f480*/  F2FP.F16.F32.PACK_AB R11, RZ, R11 ;  /* 0x0000000bff0b723e */ /* 0x000fca00000000ff */
[----:B------:R2:W-:Y:S01]  /*f490*/  @P2 STG.E.U16 desc[UR36][R8.64+0x10], R11 ;  /* 0x0000100b08002986 */ /* 0x0005e2000c101524 */
[----:B------:R-:W-:Y:S05]  /*f4a0*/  @!P3 BRA `(.L_x_297) ;  /* 0x000000000004b947 */ /* 0x000fea0003800000 */
[----:B------:R0:W5:Y:S02]  /*f4b0*/  LDG.E.LTC128B.U16 R3, desc[UR36][R6.64+0x12] ;  /* 0x0000122406037981 */ /* 0x000164000c1e1520 */
.L_x_297:
[----:B------:R-:W-:Y:S05]  /*f4c0*/  BSYNC B1 ;  /* 0x0000000000017941 */ /* 0x000fea0003800000 */
.L_x_296:
        /* <DEDUP_REMOVED lines=9> */
.L_x_299:
[----:B------:R-:W-:Y:S05]  /*f560*/  BSYNC B1 ;  /* 0x0000000000017941 */ /* 0x000fea0003800000 */
.L_x_298:
[----:B-----5:R-:W-:Y:S01]  /*f570*/  HADD2.F32 R11, -RZ, R3.H0_H0 ;  /* 0x20000003ff0b7230 */ /* 0x020fe20000004100 */
[----:B--2---:R-:W-:Y:S01]  /*f580*/  IADD3 R10, P3, R160, R8, RZ ;  /* 0x00000008a00a7210 */ /* 0x004fe20007f7e0ff */
[----:B------:R-:W-:Y:S01]  /*f590*/  BSSY B1, `(.L_x_300) ;  /* 0x0000009000017945 */ /* 0x000fe20003800000 */
[----:B------:R-:W-:Y:S02]  /*f5a0*/  ISETP.GT.AND P2, PT, R0, 0x9, P1 ;  /* 0x000000090000780c */ /* 0x000fe40000f44270 */
[----:B------:R-:W-:-:S04]  /*f5b0*/  FMUL R11, R11, R16 ;  /* 0x000000100b0b7220 */ /* 0x000fc80000400000 */
[----:B------:R-:W-:-:S05]  /*f5c0*/  FFMA R11, R30, R2, R11 ;  /* 0x000000021e0b7223 */ /* 0x000fca000000000b */
[----:B------:R-:W-:Y:S02]  /*f5d0*/  F2FP.F16.F32.PACK_AB R14, RZ, R11 ;  /* 0x0000000bff0e723e */ /* 0x000fe400000000ff */
[----:B------:R-:W-:-:S05]  /*f5e0*/  IADD3.X R11, R158, R9, RZ, P3, !PT ;  /* 0x000000099e0b7210 */ /* 0x000fca0001ffe4ff */
[----:B------:R2:W-:Y:S01]  /*f5f0*/  @P4 STG.E.U16 desc[UR36][R10.64+0x10], R14 ;  /* 0x0000100e0a004986 */ /* 0x0005e2000c101524 */
[----:B------:R-:W-:Y:S05]  /*f600*/  @!P2 BRA `(.L_x_301) ;  /* 0x000000000004a947 */ /* 0x000fea0003800000 */
[----:B------:R0:W5:Y:S02]  /*f610*/  LDG.E.LTC128B.U16 R3, desc[UR36][R12.64+0x12] ;  /* 0x000012240c037981 */ /* 0x000164000c1e1520 */
.L_x_301:
[----:B------:R-:W-:Y:S05]  /*f620*/  BSYNC B1 ;  /* 0x0000000000017941 */ /* 0x000fea0003800000 */
.L_x_300:
[----:B--2--5:R-:W-:Y:S01]  /*f630*/  HADD2.F32 R11, -RZ, R3.H0_H0 ;  /* 0x20000003ff0b7230 */ /* 0x024fe20000004100 */
[----:B------:R-:W-:Y:S01]  /*f640*/  IADD3 R160, P3, P4, R160, R4, R161 ;  /* 0x00000004a0a07210 */ /* 0x000fe20007c7e0a1 */
[----:B------:R-:W-:Y:S01]  /*f650*/  BSSY B1, `(.L_x_302) ;  /* 0x0000009000017945 */ /* 0x000fe20003800000 */
[----:B------:R-:W-:Y:S02]  /*f660*/  ISETP.GT.AND P5, PT, R0, 0x10, P0 ;  /* 0x000000100000780c */ /* 0x000fe400007a4270 */
[----:B------:R-:W-:Y:S01]  /*f670*/  FMUL R10, R11, R16 ;  /* 0x000000100b0a7220 */ /* 0x000fe20000400000 */
[----:B------:R-:W-:-:S03]  /*f680*/  IADD3.X R161, R158, R5, R165, P3, P4 ;  /* 0x000000059ea17210 */ /* 0x000fc60001fe84a5 */
[----:B------:R-:W-:-:S05]  /*f690*/  FFMA R10, R31, R2, R10 ;  /* 0x000000021f0a7223 */ /* 0x000fca000000000a */
[----:B------:R-:W-:-:S05]  /*f6a0*/  F2FP.F16.F32.PACK_AB R10, RZ, R10 ;  /* 0x0000000aff0a723e */ /* 0x000fca00000000ff */
[----:B------:R2:W-:Y:S01]  /*f6b0*/  @P2 STG.E.U16 desc[UR36][R160.64+0x12], R10 ;  /* 0x0000120aa0002986 */ /* 0x0005e2000c101524 */
[----:B------:R-:W-:Y:S05]  /*f6c0*/  @!P5 BRA `(.L_x_303) ;  /* 0x000000000004d947 */ /* 0x000fea0003800000 */
[----:B------:R0:W5:Y:S02]  /*f6d0*/  LDG.E.LTC128B.U16 R3, desc[UR36][R6.64+0x20] ;  /* 0x0000202406037981 */ /* 0x000164000c1e1520 */
.L_x_303:
[----:B------:R-:W-:Y:S05]  /*f6e0*/  BSYNC B1 ;  /* 0x0000000000017941 */ /* 0x000fea0003800000 */
.L_x_302:
[----:B-----5:R-:W-:Y:S01]  /*f6f0*/  HADD2.F32 R5, -RZ, R3.H0_H0 ;  /* 0x20000003ff057230 */ /* 0x020fe20000004100 */
        /* <DEDUP_REMOVED lines=8> */
.L_x_305:
[----:B------:R-:W-:Y:S05]  /*f780*/  BSYNC B1 ;  /* 0x0000000000017941 */ /* 0x000fea0003800000 */
.L_x_304:
[----:B0----5:R-:W-:Y:S01]  /*f790*/  HADD2.F32 R5, -RZ, R3.H0_H0 ;  /* 0x20000003ff057230 */ /* 0x021fe20000004100 */
        /* <DEDUP_REMOVED lines=8> */
.L_x_307:
[----:B------:R-:W-:Y:S05]  /*f820*/  BSYNC B1 ;  /* 0x0000000000017941 */ /* 0x000fea0003800000 */
.L_x_306:
[----:B-----5:R-:W-:Y:S01]  /*f830*/  HADD2.F32 R5, -RZ, R3.H0_H0 ;  /* 0x20000003ff057230 */ /* 0x020fe20000004100 */
[----:B------:R-:W-:Y:S01]  /*f840*/  ISETP.GT.AND P2, PT, R0, 0x11, P1 ;  /* 0x000000110000780c */ /* 0x000fe20000f44270 */
[----:B0-----:R-:W-:Y:S01]  /*f850*/  @P3 IMAD.MOV.U32 R4, RZ, RZ, R160 ;  /* 0x000000ffff043224 */ /* 0x001fe200078e00a0 */
[----:B------:R-:W-:Y:S02]  /*f860*/  BSSY B1, `(.L_x_308) ;  /* 0x0000009000017945 */ /* 0x000fe40003800000 */
[----:B------:R-:W-:-:S04]  /*f870*/  FMUL R5, R5, R16 ;  /* 0x0000001005057220 */ /* 0x000fc80000400000 */
[----:B------:R-:W-:-:S05]  /*f880*/  FFMA R5, R34, R2, R5 ;  /* 0x0000000222057223 */ /* 0x000fca0000000005 */
[----:B------:R-:W-:-:S04]  /*f890*/  F2FP.F16.F32.PACK_AB R5, RZ, R5 ;  /* 0x00000005ff05723e */ /* 0x000fc800000000ff */
[----:B--2---:R-:W-:Y:S01]  /*f8a0*/  PRMT R10, R5, 0x7610, R10 ;  /* 0x00007610050a7816 */ /* 0x004fe2000000000a */
[----:B------:R-:W-:-:S05]  /*f8b0*/  @P3 IMAD.MOV.U32 R5, RZ, RZ, R161 ;  /* 0x000000ffff053224 */ /* 0x000fca00078e00a1 */
[----:B------:R0:W-:Y:S01]  /*f8c0*/  @P3 STG.E.U16 desc[UR36][R4.64+0x20], R10 ;  /* 0x0000200a04003986 */ /* 0x0001e2000c101524 */
[----:B------:R-:W-:Y:S05]  /*f8d0*/  @!P2 BRA `(.L_x_309) ;  /* 0x000000000004a947 */ /* 0x000fea0003800000 */
[----:B------:R2:W5:Y:S02]  /*f8e0*/  LDG.E.LTC128B.U16 R3, desc[UR36][R12.64+0x22] ;  /* 0x000022240c037981 */ /* 0x000564000c1e1520 */
.L_x_309:
[----:B------:R-:W-:Y:S05]  /*f8f0*/  BSYNC B1 ;  /* 0x0000000000017941 */ /* 0x000fea0003800000 */
.L_x_308:
[----:B0----5:R-:W-:Y:S01]  /*f900*/  HADD2.F32 R5, -RZ, R3.H0_H0 ;  /* 0x20000003ff057230 */ /* 0x021fe20000004100 */
[----:B------:R-:W-:Y:S01]  /*f910*/  ISETP.GT.AND P3, PT, R0, 0x18, P0 ;  /* 0x000000180000780c */ /* 0x000fe20000764270 */
[----:B------:R-:W-:Y:S03]  /*f920*/  BSSY B1, `(.L_x_310) ;  /* 0x000000a000017945 */ /* 0x000fe60003800000 */
[----:B------:R-:W-:Y:S01]  /*f930*/  FMUL R4, R5, R16 ;  /* 0x0000001005047220 */ /* 0x000fe20000400000 */
[----:B------:R-:W-:-:S03]  /*f940*/  @P2 IMAD.MOV.U32 R5, RZ, RZ, R161 ;  /* 0x000000ffff052224 */ /* 0x000fc600078e00a1 */
[----:B------:R-:W-:-:S05]  /*f950*/  FFMA R4, R35, R2, R4 ;  /* 0x0000000223047223 */ /* 0x000fca0000000004 */
[----:B------:R-:W-:-:S04]  /*f960*/  F2FP.F16.F32.PACK_AB R4, RZ, R4 ;  /* 0x00000004ff04723e */ /* 0x000fc800000000ff */
[----:B------:R-:W-:Y:S02]  /*f970*/  PRMT R10, R4, 0x7610, R10 ;  /* 0x00007610040a7816 */ /* 0x000fe4000000000a */
[----:B------:R-:W-:-:S05]  /*f980*/  @P2 MOV R4, R160 ;  /* 0x000000a000042202 */ /* 0x000fca0000000f00 */
[----:B------:R0:W-:Y:S01]  /*f990*/  @P2 STG.E.U16 desc[UR36][R4.64+0x22], R10 ;  /* 0x0000220a04002986 */ /* 0x0001e2000c101524 */
[----:B------:R-:W-:Y:S05]  /*f9a0*/  @!P3 BRA `(.L_x_311) ;  /* 0x000000000004b947 */ /* 0x000fea0003800000 */
[----:B------:R0:W5:Y:S02]  /*f9b0*/  LDG.E.LTC128B.U16 R3, desc[UR36][R6.64+0x30] ;  /* 0x0000302406037981 */ /* 0x000164000c1e1520 */
.L_x_311:
[----:B------:R-:W-:Y:S05]  /*f9c0*/  BSYNC B1 ;  /* 0x0000000000017941 */ /* 0x000fea0003800000 */
.L_x_310:
        /* <DEDUP_REMOVED lines=9> */
.L_x_313:
[----:B------:R-:W-:Y:S05]  /*fa60*/  BSYNC B1 ;  /* 0x0000000000017941 */ /* 0x000fea0003800000 */
.L_x_312:
        /* <DEDUP_REMOVED lines=9> */
.L_x_315:
[----:B------:R-:W-:Y:S05]  /*fb00*/  BSYNC B1 ;  /* 0x0000000000017941 */ /* 0x000fea0003800000 */
.L_x_314:
[----:B-----5:R-:W-:Y:S01]  /*fb10*/  HADD2.F32 R5, -RZ, R3.H0_H0 ;  /* 0x20000003ff057230 */ /* 0x020fe20000004100 */
[----:B------:R-:W-:Y:S01]  /*fb20*/  ISETP.GT.AND P2, PT, R0, 0x19, P1 ;  /* 0x000000190000780c */ /* 0x000fe20000f44270 */
[----:B0-----:R-:W-:Y:S01]  /*fb30*/  @P3 IMAD.MOV.U32 R4, RZ, RZ, R160 ;  /* 0x000000ffff043224 */ /* 0x001fe200078e00a0 */
[----:B------:R-:W-:Y:S02]  /*fb40*/  BSSY B1, `(.L_x_316) ;  /* 0x0000009000017945 */ /* 0x000fe40003800000 */
[----:B------:R-:W-:-:S04]  /*fb50*/  FMUL R5, R5, R16 ;  /* 0x0000001005057220 */ /* 0x000fc80000400000 */
[----:B------:R-:W-:-:S05]  /*fb60*/  FFMA R5, R38, R2, R5 ;  /* 0x0000000226057223 */ /* 0x000fca0000000005 */
[----:B------:R-:W-:-:S04]  /*fb70*/  F2FP.F16.F32.PACK_AB R5, RZ, R5 ;  /* 0x00000005ff05723e */ /* 0x000fc800000000ff */
[----:B------:R-:W-:Y:S02]  /*fb80*/  PRMT R10, R5, 0x7610, R10 ;  /* 0x00007610050a7816 */ /* 0x000fe4000000000a */
[----:B------:R-:W-:-:S05]  /*fb90*/  @P3 MOV R5, R161 ;  /* 0x000000a100053202 */ /* 0x000fca0000000f00 */
[----:B------:R0:W-:Y:S01]  /*fba0*/  @P3 STG.E.U16 desc[UR36][R4.64+0x30], R10 ;  /* 0x0000300a04003986 */ /* 0x0001e2000c101524 */
[----:B------:R-:W-:Y:S05]  /*fbb0*/  @!P2 BRA `(.L_x_317) ;  /* 0x000000000004a947 */ /* 0x000fea0003800000 */
[----:B------:R0:W5:Y:S02]  /*fbc0*/  LDG.E.LTC128B.U16 R3, desc[UR36][R12.64+0x32] ;  /* 0x000032240c037981 */ /* 0x000164000c1e1520 */
.L_x_317:
[----:B------:R-:W-:Y:S05]  /*fbd0*/  BSYNC B1 ;  /* 0x0000000000017941 */ /* 0x000fea0003800000 */
.L_x_316:
[----:B0----5:R-:W-:Y:S01]  /*fbe0*/  HADD2.F32 R5, -RZ, R3.H0_H0 ;  /* 0x20000003ff057230 */ /* 0x021fe20000004100 */
[----:B------:R-:W-:Y:S01]  /*fbf0*/  ISETP.GT.AND P3, PT, R0, 0x20, P0 ;  /* 0x000000200000780c */ /* 0x000fe20000764270 */
[----:B------:R-:W-:Y:S03]  /*fc00*/  BSSY B1, `(.L_x_318) ;  /* 0x000000a000017945 */ /* 0x000fe60003800000 */
[----:B------:R-:W-:Y:S01]  /*fc10*/  FMUL R4, R5, R16 ;  /* 0x0000001005047220 */ /* 0x000fe20000400000 */
[----:B------:R-:W-:-:S03]  /*fc20*/  @P2 IMAD.MOV.U32 R5, RZ, RZ, R161 ;  /* 0x000000ffff052224 */ /* 0x000fc600078e00a1 */
[----:B------:R-:W-:-:S05]  /*fc30*/  FFMA R4, R39, R2, R4 ;  /* 0x0000000227047223 */ /* 0x000fca0000000004 */
[----:B------:R-:W-:-:S04]  /*fc40*/  F2FP.F16.F32.PACK_AB R4, RZ, R4 ;  /* 0x00000004ff04723e */ /* 0x000fc800000000ff */
[----:B------:R-:W-:Y:S01]  /*fc50*/  PRMT R10, R4, 0x7610, R10 ;  /* 0x00007610040a7816 */ /* 0x000fe2000000000a */
[----:B------:R-:W-:-:S05]  /*fc60*/  @P2 IMAD.MOV.U32 R4, RZ, RZ, R160 ;  /* 0x000000ffff042224 */ /* 0x000fca00078e00a0 */
[----:B------:R0:W-:Y:S01]  /*fc70*/  @P2 STG.E.U16 desc[UR36][R4.64+0x32], R10 ;  /* 0x0000320a04002986 */ /* 0x0001e2000c101524 */
[----:B------:R-:W-:Y:S05]  /*fc80*/  @!P3 BRA `(.L_x_319) ;  /* 0x000000000004b947 */ /* 0x000fea0003800000 */
[----:B------:R0:W5:Y:S02]  /*fc90*/  LDG.E.LTC128B.U16 R3, desc[UR36][R6.64+0x40] ;  /* 0x0000402406037981 */ /* 0x000164000c1e1520 */
.L_x_319:
[----:B------:R-:W-:Y:S05]  /*fca0*/  BSYNC B1 ;  /* 0x0000000000017941 */ /* 0x000fea0003800000 */
.L_x_318:
        /* <DEDUP_REMOVED lines=9> */
.L_x_321:
[----:B------:R-:W-:Y:S05]  /*fd40*/  BSYNC B1 ;  /* 0x0000000000017941 */ /* 0x000fea0003800000 */
.L_x_320:
        /* <DEDUP_REMOVED lines=9> */
.L_x_323:
[----:B------:R-:W-:Y:S05]  /*fde0*/  BSYNC B1 ;  /* 0x0000000000017941 */ /* 0x000fea0003800000 */
.L_x_322:
[----:B-----5:R-:W-:Y:S01]  /*fdf0*/  HADD2.F32 R5, -RZ, R3.H0_H0 ;  /* 0x20000003ff057230 */ /* 0x020fe20000004100 */
[----:B0-----:R-:W-:Y:S01]  /*fe00*/  @P3 MOV R4, R160 ;  /* 0x000000a000043202 */ /* 0x001fe20000000f00 */
[----:B------:R-:W-:Y:S01]  /*fe10*/  BSSY B1, `(.L_x_324) ;  /* 0x000000a000017945 */ /* 0x000fe20003800000 */
[----:B------:R-:W-:Y:S02]  /*fe20*/  ISETP.GT.AND P2, PT, R0, 0x21, P1 ;  /* 0x000000210000780c */ /* 0x000fe40000f44270 */
[----:B------:R-:W-:-:S04]  /*fe30*/  FMUL R5, R5, R16 ;  /* 0x0000001005057220 */ /* 0x000fc80000400000 */
[----:B------:R-:W-:-:S05]  /*fe40*/  FFMA R5, R42, R2, R5 ;  /* 0x000000022a057223 */ /* 0x000fca0000000005 */
[----:B------:R-:W-:-:S04]  /*fe50*/  F2FP.F16.F32.PACK_AB R5, RZ, R5 ;  /* 0x00000005ff05723e */ /* 0x000fc800000000ff */
[----:B------:R-:W-:Y:S01]  /*fe60*/  PRMT R10, R5, 0x7610, R10 ;  /* 0x00007610050a7816 */ /* 0x000fe2000000000a */
[----:B------:R-:W-:-:S05]  /*fe70*/  @P3 IMAD.MOV.U32 R5, RZ, RZ, R161 ;  /* 0x000000ffff053224 */ /* 0x000fca00078e00a1 */
[----:B------:R0:W-:Y:S01]  /*fe80*/  @P3 STG.E.U16 desc[UR36][R4.64+0x40], R10 ;  /* 0x0000400a04003986 */ /* 0x0001e2000c101524 */
[----:B------:R-:W-:Y:S05]  /*fe90*/  @!P2 BRA `(.L_x_325) ;  /* 0x000000000004a947 */ /* 0x000fea0003800000 */
[----:B------:R0:W5:Y:S02]  /*fea0*/  LDG.E.LTC128B.U16 R3, desc[UR36][R12.64+0x42] ;  /* 0x000042240c037981 */ /* 0x000164000c1e1520 */
.L_x_325:
[----:B------:R-:W-:Y:S05]  /*feb0*/  BSYNC B1 ;  /* 0x0000000000017941 */ /* 0x000fea0003800000 */
.L_x_324:
[----:B0----5:R-:W-:Y:S01]  /*fec0*/  HADD2.F32 R5, -RZ, R3.H0_H0 ;  /* 0x20000003ff057230 */ /* 0x021fe20000004100 */
[----:B------:R-:W-:Y:S01]  /*fed0*/  ISETP.GT.AND P3, PT, R0, 0x28, P0 ;  /* 0x000000280000780c */ /* 0x000fe20000764270 */
[----:B------:R-:W-:Y:S03]  /*fee0*/  BSSY B1, `(.L_x_326) ;  /* 0x000000a000017945 */ /* 0x000fe60003800000 */
[----:B------:R-:W-:Y:S01]  /*fef0*/  FMUL R4, R5, R16 ;  /* 0x0000001005047220 */ /* 0x000fe20000400000 */
[----:B------:R-:W-:-:S03]  /*ff00*/  @P2 MOV R5, R161 ;  /* 0x000000a100052202 */ /* 0x000fc60000000f00 */
[----:B------:R-:W-:-:S05]  /*ff10*/  FFMA R4, R43, R2, R4 ;  /* 0x000000022b047223 */ /* 0x000fca0000000004 */
[----:B------:R-:W-:-:S04]  /*ff20*/  F2FP.F16.F32.PACK_AB R4, RZ, R4 ;  /* 0x00000004ff04723e */ /* 0x000fc800000000ff */
[----:B------:R-:W-:Y:S01]  /*ff30*/  PRMT R10, R4, 0x7610, R10 ;  /* 0x00007610040a7816 */ /* 0x000fe2000000000a */
[----:B------:R-:W-:-:S05]  /*ff40*/  @P2 IMAD.MOV.U32 R4, RZ, RZ, R160 ;  /* 0x000000ffff042224 */ /* 0x000fca00078e00a0 */
[----:B------:R0:W-:Y:S01]  /*ff50*/  @P2 STG.E.U16 desc[UR36][R4.64+0x42], R10 ;  /* 0x0000420a04002986 */ /* 0x0001e2000c101524 */
[----:B------:R-:W-:Y:S05]  /*ff60*/  @!P3 BRA `(.L_x_327) ;  /* 0x000000000004b947 */ /* 0x000fea0003800000 */
[----:B------:R0:W5:Y:S02]  /*ff70*/  LDG.E.LTC128B.U16 R3, desc[UR36][R6.64+0x50] ;  /* 0x0000502406037981 */ /* 0x000164000c1e1520 */
.L_x_327:
[----:B------:R-:W-:Y:S05]  /*ff80*/  BSYNC B1 ;  /* 0x0000000000017941 */ /* 0x000fea0003800000 */
.L_x_326:
        /* <DEDUP_REMOVED lines=9> */
.L_x_329:
[----:B------:R-:W-:Y:S05]  /*10020*/  BSYNC B1 ;  /* 0x0000000000017941 */ /* 0x000fea0003800000 */
.L_x_328:
        /* <DEDUP_REMOVED lines=9> */
.L_x_331:
[----:B------:R-:W-:Y:S05]  /*100c0*/  BSYNC B1 ;  /* 0x0000000000017941 */ /* 0x000fea0003800000 */
.L_x_330:
[----:B-----5:R-:W-:Y:S01]  /*100d0*/  HADD2.F32 R5, -RZ, R3.H0_H0 ;  /* 0x20000003ff057230 */ /* 0x020fe20000004100 */
[----:B------:R-:W-:Y:S01]  /*100e0*/  ISETP.GT.AND P2, PT, R0, 0x29, P1 ;  /* 0x000000290000780c */ /* 0x000fe20000f44270 */
[----:B0-----:R-:W-:Y:S01]  /*100f0*/  @P3 IMAD.MOV.U32 R4, RZ, RZ, R160 ;  /* 0x000000ffff043224 */ /* 0x001fe200078e00a0 */
[----:B------:R-:W-:Y:S02]  /*10100*/  BSSY B1, `(.L_x_332) ;  /* 0x0000009000017945 */ /* 0x000fe40003800000 */
        /* <DEDUP_REMOVED lines=8> */
.L_x_333:
[----:B------:R-:W-:Y:S05]  /*10190*/  BSYNC B1 ;  /* 0x0000000000017941 */ /* 0x000fea0003800000 */
.L_x_332:
        /* <DEDUP_REMOVED lines=12> */
.L_x_335:
[----:B------:R-:W-:Y:S05]  /*10260*/  BSYNC B1 ;  /* 0x0000000000017941 */ /* 0x000fea0003800000 */
.L_x_334:
        /* <DEDUP_REMOVED lines=9> */
.L_x_337:
[----:B------:R-:W-:Y:S05]  /*10300*/  BSYNC B1 ;  /* 0x0000000000017941 */ /* 0x000fea0003800000 */
.L_x_336:
        /* <DEDUP_REMOVED lines=9> */
.L_x_339:
[----:B------:R-:W-:Y:S05]  /*103a0*/  BSYNC B1 ;  /* 0x0000000000017941 */ /* 0x000fea0003800000 */
.L_x_338:
        /* <DEDUP_REMOVED lines=12> */
.L_x_341:
[----:B------:R-:W-:Y:S05]  /*10470*/  BSYNC B1 ;  /* 0x0000000000017941 */ /* 0x000fea0003800000 */
.L_x_340:
        /* <DEDUP_REMOVED lines=12> */
.L_x_343:
[----:B------:R-:W-:Y:S05]  /*10540*/  BSYNC B1 ;  /* 0x0000000000017941 */ /* 0x000fea0003800000 */
.L_x_342:
        /* <DEDUP_REMOVED lines=9> */
.L_x_345:
[----:B------:R-:W-:Y:S05]  /*105e0*/  BSYNC B1 ;  /* 0x0000000000017941 */ /* 0x000fea0003800000 */
.L_x_344:
        /* <DEDUP_REMOVED lines=9> */
.L_x_347:
[----:B------:R-:W-:Y:S05]  /*10680*/  BSYNC B1 ;  /* 0x0000000000017941 */ /* 0x000fea0003800000 */
.L_x_346:
        /* <DEDUP_REMOVED lines=12> */
.L_x_349:
[----:B------:R-:W-:Y:S05]  /*10750*/  BSYNC B1 ;  /* 0x0000000000017941 */ /* 0x000fea0003800000 */
.L_x_348:
        /* <DEDUP_REMOVED lines=12> */
.L_x_351:
[----:B------:R-:W-:Y:S05]  /*10820*/  BSYNC B1 ;  /* 0x0000000000017941 */ /* 0x000fea0003800000 */
.L_x_350:
        /* <DEDUP_REMOVED lines=9> */
.L_x_353:
[----:B------:R-:W-:Y:S05]  /*108c0*/  BSYNC B1 ;  /* 0x0000000000017941 */ /* 0x000fea0003800000 */
.L_x_352:
        /* <DEDUP_REMOVED lines=9> */
.L_x_355:
[----:B------:R-:W-:Y:S05]  /*10960*/  BSYNC B1 ;  /* 0x0000000000017941 */ /* 0x000fea0003800000 */
.L_x_354:
        /* <DEDUP_REMOVED lines=12> */
.L_x_357:
[----:B------:R-:W-:Y:S05]  /*10a30*/  BSYNC B1 ;  /* 0x0000000000017941 */ /* 0x000fea0003800000 */
.L_x_356:
        /* <DEDUP_REMOVED lines=12> */
.L_x_359:
[----:B------:R-:W-:Y:S05]  /*10b00*/  BSYNC B1 ;  /* 0x0000000000017941 */ /* 0x000fea0003800000 */
.L_x_358:
        /* <DEDUP_REMOVED lines=9> */
.L_x_361:
[----:B------:R-:W-:Y:S05]  /*10ba0*/  BSYNC B1 ;  /* 0x0000000000017941 */ /* 0x000fea0003800000 */
.L_x_360:
        /* <DEDUP_REMOVED lines=9> */
.L_x_363:
[----:B------:R-:W-:Y:S05]  /*10c40*/  BSYNC B1 ;  /* 0x0000000000017941 */ /* 0x000fea0003800000 */
.L_x_362:
        /* <DEDUP_REMOVED lines=12> */
.L_x_365:
[----:B------:R-:W-:Y:S05]  /*10d10*/  BSYNC B1 ;  /* 0x0000000000017941 */ /* 0x000fea0003800000 */
.L_x_364:
        /* <DEDUP_REMOVED lines=12> */
.L_x_367:
[----:B------:R-:W-:Y:S05]  /*10de0*/  BSYNC B1 ;  /* 0x0000000000017941 */ /* 0x000fea0003800000 */
.L_x_366:
        /* <DEDUP_REMOVED lines=9> */
.L_x_369:
[----:B------:R-:W-:Y:S05]  /*10e80*/  BSYNC B1 ;  /* 0x0000000000017941 */ /* 0x000fea0003800000 */
.L_x_368:
        /* <DEDUP_REMOVED lines=9> */
.L_x_371:
[----:B------:R-:W-:Y:S05]  /*10f20*/  BSYNC B1 ;  /* 0x0000000000017941 */ /* 0x000fea0003800000 */
.L_x_370:
        /* <DEDUP_REMOVED lines=12> */
.L_x_373:
[----:B------:R-:W-:Y:S05]  /*10ff0*/  BSYNC B1 ;  /* 0x0000000000017941 */ /* 0x000fea0003800000 */
.L_x_372:
        /* <DEDUP_REMOVED lines=12> */
.L_x_375:
[----:B------:R-:W-:Y:S05]  /*110c0*/  BSYNC B1 ;  /* 0x0000000000017941 */ /* 0x000fea0003800000 */
.L_x_374:
        /* <DEDUP_REMOVED lines=9> */
.L_x_377:
[----:B------:R-:W-:Y:S05]  /*11160*/  BSYNC B1 ;  /* 0x0000000000017941 */ /* 0x000fea0003800000 */
.L_x_376:
        /* <DEDUP_REMOVED lines=9> */
.L_x_379:
[----:B------:R-:W-:Y:S05]  /*11200*/  BSYNC B1 ;  /* 0x0000000000017941 */ /* 0x000fea0003800000 */
.L_x_378:
        /* <DEDUP_REMOVED lines=12> */
.L_x_381:
[----:B------:R-:W-:Y:S05]  /*112d0*/  BSYNC B1 ;  /* 0x0000000000017941 */ /* 0x000fea0003800000 */
.L_x_380:
        /* <DEDUP_REMOVED lines=12> */
.L_x_383:
[----:B------:R-:W-:Y:S05]  /*113a0*/  BSYNC B1 ;  /* 0x0000000000017941 */ /* 0x000fea0003800000 */
.L_x_382:
        /* <DEDUP_REMOVED lines=9> */
.L_x_385:
[----:B------:R-:W-:Y:S05]  /*11440*/  BSYNC B1 ;  /* 0x0000000000017941 */ /* 0x000fea0003800000 */
.L_x_384:
        /* <DEDUP_REMOVED lines=9> */
.L_x_387:
[----:B------:R-:W-:Y:S05]  /*114e0*/  BSYNC B1 ;  /* 0x0000000000017941 */ /* 0x000fea0003800000 */
.L_x_386:
        /* <DEDUP_REMOVED lines=12> */
.L_x_389:
[----:B------:R-:W-:Y:S05]  /*115b0*/  BSYNC B1 ;  /* 0x0000000000017941 */ /* 0x000fea0003800000 */
.L_x_388:
        /* <DEDUP_REMOVED lines=12> */
.L_x_391:
[----:B------:R-:W-:Y:S05]  /*11680*/  BSYNC B1 ;  /* 0x0000000000017941 */ /* 0x000fea0003800000 */
.L_x_390:
        /* <DEDUP_REMOVED lines=9> */
.L_x_393:
[----:B------:R-:W-:Y:S05]  /*11720*/  BSYNC B1 ;  /* 0x0000000000017941 */ /* 0x000fea0003800000 */
.L_x_392:
        /* <DEDUP_REMOVED lines=9> */
.L_x_395:
[----:B------:R-:W-:Y:S05]  /*117c0*/  BSYNC B1 ;  /* 0x0000000000017941 */ /* 0x000fea0003800000 */
.L_x_394:
        /* <DEDUP_REMOVED lines=12> */
.L_x_397:
[----:B------:R-:W-:Y:S05]  /*11890*/  BSYNC B1 ;  /* 0x0000000000017941 */ /* 0x000fea0003800000 */
.L_x_396:
        /* <DEDUP_REMOVED lines=12> */
.L_x_399:
[----:B------:R-:W-:Y:S05]  /*11960*/  BSYNC B1 ;  /* 0x0000000000017941 */ /* 0x000fea0003800000 */
.L_x_398:
        /* <DEDUP_REMOVED lines=9> */
.L_x_401:
[----:B------:R-:W-:Y:S05]  /*11a00*/  BSYNC B1 ;  /* 0x0000000000017941 */ /* 0x000fea0003800000 */
.L_x_400:
        /* <DEDUP_REMOVED lines=9> */
.L_x_403:
[----:B------:R-:W-:Y:S05]  /*11aa0*/  BSYNC B1 ;  /* 0x0000000000017941 */ /* 0x000fea0003800000 */
.L_x_402:
        /* <DEDUP_REMOVED lines=12> */
.L_x_405:
[----:B------:R-:W-:Y:S05]  /*11b70*/  BSYNC B1 ;  /* 0x0000000000017941 */ /* 0x000fea0003800000 */
.L_x_404:
        /* <DEDUP_REMOVED lines=12> */
.L_x_407:
[----:B------:R-:W-:Y:S05]  /*11c40*/  BSYNC B1 ;  /* 0x0000000000017941 */ /* 0x000fea0003800000 */
.L_x_406:
        /* <DEDUP_REMOVED lines=9> */
.L_x_409:
[----:B------:R-:W-:Y:S05]  /*11ce0*/  BSYNC B1 ;  /* 0x0000000000017941 */ /* 0x000fea0003800000 */
.L_x_408:
        /* <DEDUP_REMOVED lines=9> */
.L_x_411:
[----:B------:R-:W-:Y:S05]  /*11d80*/  BSYNC B1 ;  /* 0x0000000000017941 */ /* 0x000fea0003800000 */
.L_x_410:
        /* <DEDUP_REMOVED lines=12> */
.L_x_413:
[----:B------:R-:W-:Y:S05]  /*11e50*/  BSYNC B1 ;  /* 0x0000000000017941 */ /* 0x000fea0003800000 */
.L_x_412:
        /* <DEDUP_REMOVED lines=12> */
.L_x_415:
[----:B------:R-:W-:Y:S05]  /*11f20*/  BSYNC B1 ;  /* 0x0000000000017941 */ /* 0x000fea0003800000 */
.L_x_414:
        /* <DEDUP_REMOVED lines=9> */
.L_x_417:
[----:B------:R-:W-:Y:S05]  /*11fc0*/  BSYNC B1 ;  /* 0x0000000000017941 */ /* 0x000fea0003800000 */
.L_x_416:
        /* <DEDUP_REMOVED lines=9> */
.L_x_419:
[----:B------:R-:W-:Y:S05]  /*12060*/  BSYNC B1 ;  /* 0x0000000000017941 */ /* 0x000fea0003800000 */
.L_x_418:
        /* <DEDUP_REMOVED lines=12> */
.L_x_421:
[----:B------:R-:W-:Y:S05]  /*12130*/  BSYNC B1 ;  /* 0x0000000000017941 */ /* 0x000fea0003800000 */
.L_x_420:
        /* <DEDUP_REMOVED lines=12> */
.L_x_423:
[----:B------:R-:W-:Y:S05]  /*12200*/  BSYNC B1 ;  /* 0x0000000000017941 */ /* 0x000fea0003800000 */
.L_x_422:
        /* <DEDUP_REMOVED lines=9> */
.L_x_425:
[----:B------:R-:W-:Y:S05]  /*122a0*/  BSYNC B1 ;  /* 0x0000000000017941 */ /* 0x000fea0003800000 */
.L_x_424:
        /* <DEDUP_REMOVED lines=9> */
.L_x_427:
[----:B------:R-:W-:Y:S05]  /*12340*/  BSYNC B1 ;  /* 0x0000000000017941 */ /* 0x000fea0003800000 */
.L_x_426:
        /* <DEDUP_REMOVED lines=12> */
.L_x_429:
[----:B------:R-:W-:Y:S05]  /*12410*/  BSYNC B1 ;  /* 0x0000000000017941 */ /* 0x000fea0003800000 */
.L_x_428:
        /* <DEDUP_REMOVED lines=12> */
.L_x_431:
[----:B------:R-:W-:Y:S05]  /*124e0*/  BSYNC B1 ;  /* 0x0000000000017941 */ /* 0x000fea0003800000 */
.L_x_430:
        /* <DEDUP_REMOVED lines=9> */
.L_x_433:
[----:B------:R-:W-:Y:S05]  /*12580*/  BSYNC B1 ;  /* 0x0000000000017941 */ /* 0x000fea0003800000 */
.L_x_432:
        /* <DEDUP_REMOVED lines=9> */
.L_x_435:
[----:B------:R-:W-:Y:S05]  /*12620*/  BSYNC B1 ;  /* 0x0000000000017941 */ /* 0x000fea0003800000 */
.L_x_434:
        /* <DEDUP_REMOVED lines=12> */
.L_x_437:
[----:B------:R-:W-:Y:S05]  /*126f0*/  BSYNC B1 ;  /* 0x0000000000017941 */ /* 0x000fea0003800000 */
.L_x_436:
        /* <DEDUP_REMOVED lines=12> */
.L_x_439:
[----:B------:R-:W-:Y:S05]  /*127c0*/  BSYNC B1 ;  /* 0x0000000000017941 */ /* 0x000fea0003800000 */
.L_x_438:
        /* <DEDUP_REMOVED lines=9> */
.L_x_441:
[----:B------:R-:W-:Y:S05]  /*12860*/  BSYNC B1 ;  /* 0x0000000000017941 */ /* 0x000fea0003800000 */
.L_x_440:
        /* <DEDUP_REMOVED lines=9> */
.L_x_443:
[----:B------:R-:W-:Y:S05]  /*12900*/  BSYNC B1 ;  /* 0x0000000000017941 */ /* 0x000fea0003800000 */
.L_x_442:
        /* <DEDUP_REMOVED lines=12> */
.L_x_445:
[----:B------:R-:W-:Y:S05]  /*129d0*/  BSYNC B1 ;  /* 0x0000000000017941 */ /* 0x000fea0003800000 */
.L_x_444:
        /* <DEDUP_REMOVED lines=12> */
.L_x_447:
[----:B------:R-:W-:Y:S05]  /*12aa0*/  BSYNC B1 ;  /* 0x0000000000017941 */ /* 0x000fea0003800000 */
.L_x_446:
        /* <DEDUP_REMOVED lines=9> */
.L_x_449:
[----:B------:R-:W-:Y:S05]  /*12b40*/  BSYNC B1 ;  /* 0x0000000000017941 */ /* 0x000fea0003800000 */
.L_x_448:
        /* <DEDUP_REMOVED lines=9> */
.L_x_451:
[----:B------:R-:W-:Y:S05]  /*12be0*/  BSYNC B1 ;  /* 0x0000000000017941 */ /* 0x000fea0003800000 */
.L_x_450:
        /* <DEDUP_REMOVED lines=12> */
.L_x_453:
[----:B------:R-:W-:Y:S05]  /*12cb0*/  BSYNC B1 ;  /* 0x0000000000017941 */ /* 0x000fea0003800000 */
.L_x_452:
        /* <DEDUP_REMOVED lines=12> */
.L_x_455:
[----:B------:R-:W-:Y:S05]  /*12d80*/  BSYNC B1 ;  /* 0x0000000000017941 */ /* 0x000fea0003800000 */
.L_x_454:
        /* <DEDUP_REMOVED lines=9> */
.L_x_457:
[----:B------:R-:W-:Y:S05]  /*12e20*/  BSYNC B1 ;  /* 0x0000000000017941 */ /* 0x000fea0003800000 */
.L_x_456:
        /* <DEDUP_REMOVED lines=9> */
.L_x_459:
[----:B------:R-:W-:Y:S05]  /*12ec0*/  BSYNC B1 ;  /* 0x0000000000017941 */ /* 0x000fea0003800000 */
.L_x_458:
        /* <DEDUP_REMOVED lines=12> */
.L_x_461:
[----:B------:R-:W-:Y:S05]  /*12f90*/  BSYNC B1 ;  /* 0x0000000000017941 */ /* 0x000fea0003800000 */
.L_x_460:
        /* <DEDUP_REMOVED lines=12> */
.L_x_463:
[----:B------:R-:W-:Y:S05]  /*13060*/  BSYNC B1 ;  /* 0x0000000000017941 */ /* 0x000fea0003800000 */
.L_x_462:
        /* <DEDUP_REMOVED lines=9> */
.L_x_465:
[----:B------:R-:W-:Y:S05]  /*13100*/  BSYNC B1 ;  /* 0x0000000000017941 */ /* 0x000fea0003800000 */
.L_x_464:
        /* <DEDUP_REMOVED lines=9> */
.L_x_467:
[----:B------:R-:W-:Y:S05]  /*131a0*/  BSYNC B1 ;  /* 0x0000000000017941 */ /* 0x000fea0003800000 */
.L_x_466:
        /* <DEDUP_REMOVED lines=12> */
.L_x_469:
[----:B------:R-:W-:Y:S05]  /*13270*/  BSYNC B1 ;  /* 0x0000000000017941 */ /* 0x000fea0003800000 */
.L_x_468:
        /* <DEDUP_REMOVED lines=12> */
.L_x_471:
[----:B------:R-:W-:Y:S05]  /*13340*/  BSYNC B1 ;  /* 0x0000000000017941 */ /* 0x000fea0003800000 */
.L_x_470:
        /* <DEDUP_REMOVED lines=9> */
.L_x_473:
[----:B------:R-:W-:Y:S05]  /*133e0*/  BSYNC B1 ;  /* 0x0000000000017941 */ /* 0x000fea0003800000 */
.L_x_472:
        /* <DEDUP_REMOVED lines=9> */
.L_x_475:
[----:B------:R-:W-:Y:S05]  /*13480*/  BSYNC B1 ;  /* 0x0000000000017941 */ /* 0x000fea0003800000 */
.L_x_474:
        /* <DEDUP_REMOVED lines=12> */
.L_x_477:
[----:B------:R-:W-:Y:S05]  /*13550*/  BSYNC B1 ;  /* 0x0000000000017941 */ /* 0x000fea0003800000 */
.L_x_476:
        /* <DEDUP_REMOVED lines=12> */
.L_x_479:
[----:B------:R-:W-:Y:S05]  /*13620*/  BSYNC B1 ;  /* 0x0000000000017941 */ /* 0x000fea0003800000 */
.L_x_478:
        /* <DEDUP_REMOVED lines=9> */
.L_x_481:
[----:B------:R-:W-:Y:S05]  /*136c0*/  BSYNC B1 ;  /* 0x0000000000017941 */ /* 0x000fea0003800000 */
.L_x_480:
        /* <DEDUP_REMOVED lines=9> */
.L_x_483:
[----:B------:R-:W-:Y:S05]  /*13760*/  BSYNC B1 ;  /* 0x0000000000017941 */ /* 0x000fea0003800000 */
.L_x_482:
        /* <DEDUP_REMOVED lines=12> */
.L_x_485:
[----:B------:R-:W-:Y:S05]  /*13830*/  BSYNC B1 ;  /* 0x0000000000017941 */ /* 0x000fea0003800000 */
.L_x_484:
        /* <DEDUP_REMOVED lines=12> */
.L_x_487:
[----:B------:R-:W-:Y:S05]  /*13900*/  BSYNC B1 ;  /* 0x0000000000017941 */ /* 0x000fea0003800000 */
.L_x_486:
        /* <DEDUP_REMOVED lines=9> */
.L_x_489:
[----:B------:R-:W-:Y:S05]  /*139a0*/  BSYNC B1 ;  /* 0x0000000000017941 */ /* 0x000fea0003800000 */
.L_x_488:
        /* <DEDUP_REMOVED lines=9> */
.L_x_491:
[----:B------:R-:W-:Y:S05]  /*13a40*/  BSYNC B1 ;  /* 0x0000000000017941 */ /* 0x000fea0003800000 */
.L_x_490:
        /* <DEDUP_REMOVED lines=12> */
.L_x_493:
[----:B------:R-:W-:Y:S05]  /*13b10*/  BSYNC B1 ;  /* 0x0000000000017941 */ /* 0x000fea0003800000 */
.L_x_492:
        /* <DEDUP_REMOVED lines=12> */
.L_x_495:
[----:B------:R-:W-:Y:S05]  /*13be0*/  BSYNC B1 ;  /* 0x0000000000017941 */ /* 0x000fea0003800000 */
.L_x_494:
        /* <DEDUP_REMOVED lines=9> */
.L_x_497:
[----:B------:R-:W-:Y:S05]  /*13c80*/  BSYNC B1 ;  /* 0x0000000000017941 */ /* 0x000fea0003800000 */
.L_x_496:
        /* <DEDUP_REMOVED lines=9> */
.L_x_499:
[----:B------:R-:W-:Y:S05]  /*13d20*/  BSYNC B1 ;  /* 0x0000000000017941 */ /* 0x000fea0003800000 */
.L_x_498:
        /* <DEDUP_REMOVED lines=12> */
.L_x_501:
[----:B------:R-:W-:Y:S05]  /*13df0*/  BSYNC B1 ;  /* 0x0000000000017941 */ /* 0x000fea0003800000 */
.L_x_500:
        /* <DEDUP_REMOVED lines=12> */
.L_x_503:
[----:B------:R-:W-:Y:S05]  /*13ec0*/  BSYNC B1 ;  /* 0x0000000000017941 */ /* 0x000fea0003800000 */
.L_x_502:
        /* <DEDUP_REMOVED lines=9> */
.L_x_505:
[----:B------:R-:W-:Y:S05]  /*13f60*/  BSYNC B1 ;  /* 0x0000000000017941 */ /* 0x000fea0003800000 */
.L_x_504:
        /* <DEDUP_REMOVED lines=9> */
.L_x_507:
[----:B------:R-:W-:Y:S05]  /*14000*/  BSYNC B1 ;  /* 0x0000000000017941 */ /* 0x000fea0003800000 */
.L_x_506:
        /* <DEDUP_REMOVED lines=12> */
.L_x_509:
[----:B------:R-:W-:Y:S05]  /*140d0*/  BSYNC B1 ;  /* 0x0000000000017941 */ /* 0x000fea0003800000 */
.L_x_508:
        /* <DEDUP_REMOVED lines=12> */
.L_x_511:
[----:B------:R-:W-:Y:S05]  /*141a0*/  BSYNC B1 ;  /* 0x0000000000017941 */ /* 0x000fea0003800000 */
.L_x_510:
        /* <DEDUP_REMOVED lines=9> */
.L_x_513:
[----:B------:R-:W-:Y:S05]  /*14240*/  BSYNC B1 ;  /* 0x0000000000017941 */ /* 0x000fea0003800000 */
.L_x_512:
        /* <DEDUP_REMOVED lines=9> */
.L_x_515:
[----:B------:R-:W-:Y:S05]  /*142e0*/  BSYNC B1 ;  /* 0x0000000000017941 */ /* 0x000fea0003800000 */
.L_x_514:
        /* <DEDUP_REMOVED lines=12> */
.L_x_517:
[----:B------:R-:W-:Y:S05]  /*143b0*/  BSYNC B1 ;  /* 0x0000000000017941 */ /* 0x000fea0003800000 */
.L_x_516:
        /* <DEDUP_REMOVED lines=12> */
.L_x_519:
[----:B------:R-:W-:Y:S05]  /*14480*/  BSYNC B1 ;  /* 0x0000000000017941 */ /* 0x000fea0003800000 */
.L_x_518:
        /* <DEDUP_REMOVED lines=9> */
.L_x_521:
[----:B------:R-:W-:Y:S05]  /*14520*/  BSYNC B1 ;  /* 0x0000000000017941 */ /* 0x000fea0003800000 */
.L_x_520:
        /* <DEDUP_REMOVED lines=9> */
.L_x_523:
[----:B------:R-:W-:Y:S05]  /*145c0*/  BSYNC B1 ;  /* 0x0000000000017941 */ /* 0x000fea0003800000 */
.L_x_522:
        /* <DEDUP_REMOVED lines=12> */
.L_x_525:
[----:B------:R-:W-:Y:S05]  /*14690*/  BSYNC B1 ;  /* 0x0000000000017941 */ /* 0x000fea0003800000 */
.L_x_524:
        /* <DEDUP_REMOVED lines=12> */
.L_x_527:
[----:B------:R-:W-:Y:S05]  /*14760*/  BSYNC B1 ;  /* 0x0000000000017941 */ /* 0x000fea0003800000 */
.L_x_526:
        /* <DEDUP_REMOVED lines=9> */
.L_x_529:
[----:B------:R-:W-:Y:S05]  /*14800*/  BSYNC B1 ;  /* 0x0000000000017941 */ /* 0x000fea0003800000 */
.L_x_528:
        /* <DEDUP_REMOVED lines=9> */
.L_x_531:
[----:B------:R-:W-:Y:S05]  /*148a0*/  BSYNC B1 ;  /* 0x0000000000017941 */ /* 0x000fea0003800000 */
.L_x_530:
        /* <DEDUP_REMOVED lines=12> */
.L_x_533:
[----:B------:R-:W-:Y:S05]  /*14970*/  BSYNC B1 ;  /* 0x0000000000017941 */ /* 0x000fea0003800000 */
.L_x_532:
        /* <DEDUP_REMOVED lines=12> */
.L_x_535:
[----:B------:R-:W-:Y:S05]  /*14a40*/  BSYNC B1 ;  /* 0x0000000000017941 */ /* 0x000fea0003800000 */
.L_x_534:
        /* <DEDUP_REMOVED lines=9> */
.L_x_537:
[----:B------:R-:W-:Y:S05]  /*14ae0*/  BSYNC B1 ;  /* 0x0000000000017941 */ /* 0x000fea0003800000 */
.L_x_536:
        /* <DEDUP_REMOVED lines=9> */
.L_x_539:
[----:B------:R-:W-:Y:S05]  /*14b80*/  BSYNC B1 ;  /* 0x0000000000017941 */ /* 0x000fea0003800000 */
.L_x_538:
[----:B-----5:R-:W-:Y:S01]  /*14b90*/  HADD2.F32 R5, -RZ, R3.H0_H0 ;  /* 0x20000003ff057230 */ /* 0x020fe20000004100 */
[----:B0-----:R-:W-:Y:S01]  /*14ba0*/  @P2 MOV R4, R160 ;  /* 0x000000a000042202 */ /* 0x001fe20000000f00 */
[----:B------:R-:W-:Y:S01]  /*14bb0*/  BSSY B1, `(.L_x_540) ;  /* 0x000000a000017945 */ /* 0x000fe20003800000 */
[----:B------:R-:W-:Y:S02]  /*14bc0*/  ISETP.GT.AND P1, PT, R0, 0xf9, P1 ;  /* 0x000000f90000780c */ /* 0x000fe40000f24270 */
[----:B------:R-:W-:-:S04]  /*14bd0*/  FMUL R5, R5, R16 ;  /* 0x0000001005057220 */ /* 0x000fc80000400000 */
[----:B------:R-:W-:-:S05]  /*14be0*/  FFMA R5, R150, R2, R5 ;  /* 0x0000000296057223 */ /* 0x000fca0000000005 */
[----:B------:R-:W-:-:S04]  /*14bf0*/  F2FP.F16.F32.PACK_AB R5, RZ, R5 ;  /* 0x00000005ff05723e */ /* 0x000fc800000000ff */
[----:B-1--4-:R-:W-:Y:S01]  /*14c00*/  PRMT R6, R5, 0x7610, R6 ;  /* 0x0000761005067816 */ /* 0x012fe20000000006 */
[----:B------:R-:W-:-:S05]  /*14c10*/  @P2 IMAD.MOV.U32 R5, RZ, RZ, R161 ;  /* 0x000000ffff052224 */ /* 0x000fca00078e00a1 */
[----:B------:R0:W-:Y:S01]  /*14c20*/  @P2 STG.E.U16 desc[UR36][R4.64+0x1f0], R6 ;  /* 0x0001f00604002986 */ /* 0x0001e2000c101524 */
[----:B------:R-:W-:Y:S05]  /*14c30*/  @!P1 BRA `(.L_x_541) ;  /* 0x0000000000049947 */ /* 0x000fea0003800000 */
[----:B------:R1:W5:Y:S02]  /*14c40*/  LDG.E.LTC128B.U16 R3, desc[UR36][R12.64+0x1f2] ;  /* 0x0001f2240c037981 */ /* 0x000364000c1e1520 */
.L_x_541:
[----:B------:R-:W-:Y:S05]  /*14c50*/  BSYNC B1 ;  /* 0x0000000000017941 */ /* 0x000fea0003800000 */
.L_x_540:
[----:B------:R-:W-:Y:S05]  /*14c60*/  @!P1 BRA `(.L_x_542) ;  /* 0x0000004c00b09947 */ /* 0x000fea0003800000 */
[----:B-----5:R-:W-:-:S05]  /*14c70*/  HADD2.F32 R3, -RZ, R3.H0_H0 ;  /* 0x20000003ff037230 */ /* 0x020fca0000004100 */
[----:B------:R-:W-:-:S04]  /*14c80*/  FMUL R0, R3, R16 ;  /* 0x0000001003007220 */ /* 0x000fc80000400000 */
[----:B------:R-:W-:-:S05]  /*14c90*/  FFMA R0, R151, R2, R0 ;  /* 0x0000000297007223 */ /* 0x000fca0000000000 */
[----:B------:R-:W-:-:S05]  /*14ca0*/  F2FP.F16.F32.PACK_AB R0, RZ, R0 ;  /* 0x00000000ff00723e */ /* 0x000fca00000000ff */
[----:B------:R4:W-:Y:S01]  /*14cb0*/  STG.E.U16 desc[UR36][R160.64+0x1f2], R0 ;  /* 0x0001f200a0007986 */ /* 0x0009e2000c101524 */
[----:B------:R-:W-:Y:S05]  /*14cc0*/  BRA `(.L_x_542) ;  /* 0x0000004c00987947 */ /* 0x000fea0003800000 */
.L_x_35:
[----:B------:R-:W2:Y:S01]  /*14cd0*/  LDL.LU R3, [R1] ;  /* 0x0000000001037983 */ /* 0x000ea20000300800 */
[----:B------:R-:W-:-:S03]  /*14ce0*/  ULDC.64 UR4, c[0x0][0x5c0] ;  /* 0x0001700000047ab9 */ /* 0x000fc60000000a00 */
[----:B------:R-:W3:Y:S04]  /*14cf0*/  LDL.LU R9, [R1+0x60] ;  /* 0x0000600001097983 */ /* 0x000ee80000300800 */
[----:B------:R-:W4:Y:S04]  /*14d00*/  LDL.LU R11, [R1+0x8c] ;  /* 0x00008c00010b7983 */ /* 0x000f280000300800 */
[----:B------:R-:W5:Y:S04]  /*14d10*/  LDL.LU R12, [R1+0x90] ;  /* 0x00009000010c7983 */ /* 0x000f680000300800 */
        /* <DEDUP_REMOVED lines=74> */
[----:B------:R-:W5:Y:S01]  /*151c0*/  LDL.LU R161, [R1+0x1cc] ;  /* 0x0001cc0001a17983 */ /* 0x000f620000300800 */
[----:B--2---:R-:W-:-:S03]  /*151d0*/  FMUL R3, R3, R2 ;  /* 0x0000000203037220 */ /* 0x004fc60000400000 */
[----:B------:R-:W2:Y:S01]  /*151e0*/  LDL.LU R160, [R1+0x1d0] ;  /* 0x0001d00001a07983 */ /* 0x000ea20000300800 */
[----:B------:R-:W-:-:S03]  /*151f0*/  LEA R4, P0, R6, UR4, 0x1 ;  /* 0x0000000406047c11 */ /* 0x000fc6000f8008ff */
[----:B------:R-:W2:Y:S04]  /*15200*/  LDL.LU R159, [R1+0x1d4] ;  /* 0x0001d400019f7983 */ /* 0x000ea80000300800 */
[----:B------:R-:W2:Y:S04]  /*15210*/  LDL.LU R158, [R1+0x1d8] ;  /* 0x0001d800019e7983 */ /* 0x000ea80000300800 */
[----:B------:R-:W2:Y:S04]  /*15220*/  LDL.LU R157, [R1+0x1dc] ;  /* 0x0001dc00019d7983 */ /* 0x000ea80000300800 */
[----:B------:R-:W2:Y:S01]  /*15230*/  LDL.LU R156, [R1+0x1e0] ;  /* 0x0001e000019c7983 */ /* 0x000ea20000300800 */
[----:B------:R-:W-:-:S03]  /*15240*/  LEA.HI.X R5, R6, UR5, R10, 0x1, P0 ;  /* 0x0000000506057c11 */ /* 0x000fc600080f0c0a */
[----:B------:R-:W2:Y:S01]  /*15250*/  LDL.LU R155, [R1+0x1e4] ;  /* 0x0001e400019b7983 */ /* 0x000ea20000300800 */
[----:B------:R-:W-:-:S03]  /*15260*/  F2FP.F16.F32.PACK_AB R3, RZ, R3 ;  /* 0x00000003ff03723e */ /* 0x000fc600000000ff */
[----:B------:R-:W2:Y:S04]  /*15270*/  LDL.LU R154, [R1+0x1e8] ;  /* 0x0001e800019a7983 */ /* 0x000ea80000300800 */
[----:B------:R-:W2:Y:S04]  /*15280*/  LDL.LU R23, [R1+0x1ec] ;  /* 0x0001ec0001177983 */ /* 0x000ea80000300800 */
[----:B------:R-:W2:Y:S04]  /*15290*/  LDL.LU R22, [R1+0x1f0] ;  /* 0x0001f00001167983 */ /* 0x000ea80000300800 */
[----:B------:R-:W2:Y:S04]  /*152a0*/  LDL.LU R21, [R1+0x1f4] ;  /* 0x0001f40001157983 */ /* 0x000ea80000300800 */
[----:B------:R-:W2:Y:S04]  /*152b0*/  LDL.LU R20, [R1+0x1f8] ;  /* 0x0001f80001147983 */ /* 0x000ea80000300800 */
[----:B------:R-:W2:Y:S04]  /*152c0*/  LDL.LU R19, [R1+0x1fc] ;  /* 0x0001fc0001137983 */ /* 0x000ea80000300800 */
[----:B------:R-:W3:Y:S04]  /*152d0*/  LDL.LU R7, [R1+0x8] ;  /* 0x0000080001077983 */ /* 0x000ee80000300800 */
[----:B------:R-:W4:Y:S04]  /*152e0*/  LDL.LU R6, [R1+0xc] ;  /* 0x00000c0001067983 */ /* 0x000f280000300800 */
[----:B------:R0:W-:Y:S04]  /*152f0*/  @P1 STG.E.U16 desc[UR36][R4.64], R3 ;  /* 0x0000000304001986 */ /* 0x0001e8000c101524 */
[----:B0-----:R-:W5:Y:S01]  /*15300*/  LDL.LU R3, [R1+0x4] ;  /* 0x0000040001037983 */ /* 0x001f620000300800 */
[----:B------:R-:W-:Y:S01]  /*15310*/  ISETP.GT.AND P0, PT, R0, 0x1, P3 ;  /* 0x000000010000780c */ /* 0x000fe20001f04270 */
[----:B------:R-:W-:Y:S01]  /*15320*/  USHF.L.U32 UR5, UR8, 0x4, URZ ;  /* 0x0000000408057899 */ /* 0x000fe2000800063f */
[----:B------:R-:W-:Y:S01]  /*15330*/  ISETP.GT.AND P2, PT, R153, 0x8, PT ;  /* 0x000000089900780c */ /* 0x000fe20003f44270 */
[----:B------:R-:W-:Y:S01]  /*15340*/  USHF.L.U64.HI UR4, UR8, 0x4, UR9 ;  /* 0x0000000408047899 */ /* 0x000fe20008010209 */
[----:B---3--:R-:W-:-:S05]  /*15350*/  FMUL R7, R7, R2 ;  /* 0x0000000207077220 */ /* 0x008fca0000400000 */
[----:B------:R-:W-:-:S04]  /*15360*/  F2FP.F16.F32.PACK_AB R7, RZ, R7 ;  /* 0x00000007ff07723e */ /* 0x000fc800000000ff */
[----:B------:R-:W-:Y:S01]  /*15370*/  PRMT R8, R7, 0x7610, R8 ;  /* 0x0000761007087816 */ /* 0x000fe20000000008 */
[----:B-----5:R-:W-:-:S05]  /*15380*/  FMUL R3, R3, R2 ;  /* 0x0000000203037220 */ /* 0x020fca0000400000 */
[----:B------:R-:W-:-:S05]  /*15390*/  F2FP.F16.F32.PACK_AB R3, RZ, R3 ;  /* 0x00000003ff03723e */ /* 0x000fca00000000ff */
[----:B------:R4:W-:Y:S01]  /*153a0*/  @P0 STG.E.U16 desc[UR36][R4.64+0x2], R3 ;  /* 0x0000020304000986 */ /* 0x0009e2000c101524 */
[----:B------:R-:W-:Y:S01]  /*153b0*/  ISETP.GT.AND P0, PT, R0, RZ, P2 ;  /* 0x000000ff0000720c */ /* 0x000fe20001704270 */
[----:B----4-:R-:W-:Y:S01]  /*153c0*/  FMUL R3, R6, R2 ;  /* 0x0000000206037220 */ /* 0x010fe20000400000 */
[----:B------:R-:W-:-:S04]  /*153d0*/  IADD3 R6, P1, R4, UR5, RZ ;  /* 0x0000000504067c10 */ /* 0x000fc8000ff3e0ff */
[----:B------:R-:W-:Y:S02]  /*153e0*/  IADD3.X R7, R5, UR4, RZ, P1, !PT ;  /* 0x0000000405077c10 */ /* 0x000fe40008ffe4ff */
[----:B------:R-:W-:-:S05]  /*153f0*/  F2FP.F16.F32.PACK_AB R3, RZ, R3 ;  /* 0x00000003ff03723e */ /* 0x000fca00000000ff */
[----:B------:R0:W-:Y:S01]  /*15400*/  @P0 STG.E.U16 desc[UR36][R6.64], R8 ;  /* 0x0000000806000986 */ /* 0x0001e2000c101524 */
[----:B------:R-:W-:-:S03]  /*15410*/  ISETP.GT.AND P0, PT, R0, 0x1, P2 ;  /* 0x000000010000780c */ /* 0x000fc60001704270 */
[----:B0-----:R-:W3:Y:S10]  /*15420*/  LDL.LU R8, [R1+0x50] ;  /* 0x0000500001087983 */ /* 0x001ef40000300800 */
[----:B------:R0:W-:Y:S04]  /*15430*/  @P0 STG.E.U16 desc[UR36][R6.64+0x2], R3 ;  /* 0x0000020306000986 */ /* 0x0001e8000c101524 */
[----:B0-----:R-:W4:Y:S01]  /*15440*/  LDL.LU R3, [R1+0x10] ;  /* 0x0000100001037983 */ /* 0x001f220000300800 */
[----:B------:R-:W-:Y:S01]  /*15450*/  ISETP.GT.AND P0, PT, R0, 0x8, P3 ;  /* 0x000000080000780c */ /* 0x000fe20001f04270 */
[----:B----4-:R-:W-:-:S05]  /*15460*/  FMUL R3, R3, R2 ;  /* 0x0000000203037220 */ /* 0x010fca0000400000 */
[----:B------:R-:W-:-:S07]  /*15470*/  F2FP.F16.F32.PACK_AB R3, RZ, R3 ;  /* 0x00000003ff03723e */ /* 0x000fce00000000ff */
        /* <DEDUP_REMOVED lines=73> */
[----:B---3--:R-:W-:-:S05]  /*15910*/  FMUL R8, R8, R2 ;  /* 0x0000000208087220 */ /* 0x008fca0000400000 */
[----:B------:R-:W-:Y:S01]  /*15920*/  F2FP.F16.F32.PACK_AB R8, RZ, R8 ;  /* 0x00000008ff08723e */ /* 0x000fe200000000ff */
[----:B----4-:R-:W-:-:S05]  /*15930*/  FMUL R3, R3, R2 ;  /* 0x0000000203037220 */ /* 0x010fca0000400000 */
[----:B------:R-:W-:-:S05]  /*15940*/  F2FP.F16.F32.PACK_AB R3, RZ, R3 ;  /* 0x00000003ff03723e */ /* 0x000fca00000000ff */
[----:B------:R0:W-:Y:S01]  /*15950*/  @P0 STG.E.U16 desc[UR36][R6.64+0x42], R3 ;  /* 0x0000420306000986 */ /* 0x0001e2000c101524 */
[----:B------:R-:W-:-:S03]  /*15960*/  ISETP.GT.AND P0, PT, R0, 0x28, P3 ;  /* 0x000000280000780c */ /* 0x000fc60001f04270 */
[----:B0-----:R-:W3:Y:S01]  /*15970*/  LDL.LU R3, [R1+0x54] ;  /* 0x0000540001037983 */ /* 0x001ee20000300800 */
[----:B------:R-:W-:-:S09]  /*15980*/  ISETP.GT.AND P1, PT, R0, 0x29, P3 ;  /* 0x000000290000780c */ /* 0x000fd20001f24270 */
[----:B------:R0:W-:Y:S04]  /*15990*/  @P0 STG.E.U16 desc[UR36][R4.64+0x50], R8 ;  /* 0x0000500804000986 */ /* 0x0001e8000c101524 */
[----:B0-----:R-:W4:Y:S01]  /*159a0*/  LDL.LU R8, [R1+0x58] ;  /* 0x0000580001087983 */ /* 0x001f220000300800 */
[----:B---3--:R-:W-:-:S05]  /*159b0*/  FMUL R3, R3, R2 ;  /* 0x0000000203037220 */ /* 0x008fca0000400000 */
[----:B------:R-:W-:-:S05]  /*159c0*/  F2FP.F16.F32.PACK_AB R3, RZ, R3 ;  /* 0x00000003ff03723e */ /* 0x000fca00000000ff */
[----:B------:R0:W-:Y:S01]  /*159d0*/  @P1 STG.E.U16 desc[UR36][R4.64+0x52], R3 ;  /* 0x0000520304001986 */ /* 0x0001e2000c101524 */
[----:B----4-:R-:W-:-:S05]  /*159e0*/  FMUL R8, R8, R2 ;  /* 0x0000000208087220 */ /* 0x010fca0000400000 */
[----:B------:R-:W-:Y:S01]  /*159f0*/  F2FP.F16.F32.PACK_AB R8, RZ, R8 ;  /* 0x00000008ff08723e */ /* 0x000fe200000000ff */
[----:B0-----:R-:W3:Y:S03]  /*15a00*/  LDL.LU R3, [R1+0x5c] ;  /* 0x00005c0001037983 */ /* 0x001ee60000300800 */
[----:B------:R-:W-:Y:S02]  /*15a10*/  PRMT R10, R8, 0x7610, R10 ;  /* 0x00007610080a7816 */ /* 0x000fe4000000000a */
[----:B------:R-:W4:Y:S01]  /*15a20*/  LDL.LU R8, [R1+0x64] ;  /* 0x0000640001087983 */ /* 0x000f220000300800 */
[C---:B------:R-:W-:Y:S02]  /*15a30*/  ISETP.GT.AND P1, PT, R0.reuse, 0x28, P2 ;  /* 0x000000280000780c */ /* 0x040fe40001724270 */
[C---:B------:R-:W-:Y:S02]  /*15a40*/  ISETP.GT.AND P4, PT, R0.reuse, 0x29, P2 ;  /* 0x000000290000780c */ /* 0x040fe40001784270 */
[C---:B------:R-:W-:Y:S01]  /*15a50*/  ISETP.GT.AND P5, PT, R0.reuse, 0x30, P3 ;  /* 0x000000300000780c */ /* 0x040fe20001fa4270 */
[----:B------:R-:W-:Y:S01]  /*15a60*/  FMUL R9, R9, R2 ;  /* 0x0000000209097220 */ /* 0x000fe20000400000 */
[----:B------:R-:W-:-:S04]  /*15a70*/  ISETP.GT.AND P0, PT, R0, 0x31, P3 ;  /* 0x000000310000780c */ /* 0x000fc80001f04270 */
[----:B------:R-:W-:-:S03]  /*15a80*/  F2FP.F16.F32.PACK_AB R9, RZ, R9 ;  /* 0x00000009ff09723e */ /* 0x000fc600000000ff */
[----:B------:R0:W-:Y:S04]  /*15a90*/  @P1 STG.E.U16 desc[UR36][R6.64+0x50], R10 ;  /* 0x0000500a06001986 */ /* 0x0001e8000c101524 */
[----:B0-----:R-:W5:Y:S01]  /*15aa0*/  LDL.LU R10, [R1+0x74] ;  /* 0x00007400010a7983 */ /* 0x001f620000300800 */
[----:B---3--:R-:W-:-:S05]  /*15ab0*/  FMUL R3, R3, R2 ;  /* 0x0000000203037220 */ /* 0x008fca0000400000 */
[----:B------:R-:W-:Y:S01]  /*15ac0*/  F2FP.F16.F32.PACK_AB R3, RZ, R3 ;  /* 0x00000003ff03723e */ /* 0x000fe200000000ff */
[----:B----4-:R-:W-:-:S04]  /*15ad0*/  FMUL R8, R8, R2 ;  /* 0x0000000208087220 */ /* 0x010fc80000400000 */
[----:B------:R0:W-:Y:S04]  /*15ae0*/  @P4 STG.E.U16 desc[UR36][R6.64+0x52], R3 ;  /* 0x0000520306004986 */ /* 0x0001e8000c101524 */
[----:B------:R1:W-:Y:S01]  /*15af0*/  @P5 STG.E.U16 desc[UR36][R4.64+0x60], R9 ;  /* 0x0000600904005986 */ /* 0x0003e2000c101524 */
[----:B0-----:R-:W-:-:S03]  /*15b00*/  F2FP.F16.F32.PACK_AB R3, RZ, R8 ;  /* 0x00000008ff03723e */ /* 0x001fc600000000ff */
[----:B------:R-:W3:Y:S01]  /*15b10*/  LDL.LU R8, [R1+0x68] ;  /* 0x0000680001087983 */ /* 0x000ee20000300800 */
[----:B-1----:R-:W-:-:S03]  /*15b20*/  PRMT R9, R3, 0x7610, R9 ;  /* 0x0000761003097816 */ /* 0x002fc60000000009 */
[----:B------:R-:W4:Y:S04]  /*15b30*/  LDL.LU R3, [R1+0x6c] ;  /* 0x00006c0001037983 */ /* 0x000f280000300800 */
[----:B------:R0:W-:Y:S04]  /*15b40*/  @P0 STG.E.U16 desc[UR36][R4.64+0x62], R9 ;  /* 0x0000620904000986 */ /* 0x0001e8000c101524 */
[----:B0-----:R-:W2:Y:S01]  /*15b50*/  LDL.LU R9, [R1+0x70] ;  /* 0x0000700001097983 */ /* 0x001ea20000300800 */
[----:B------:R-:W-:Y:S01]  /*15b60*/  ISETP.GT.AND P1, PT, R0, 0x30, P2 ;  /* 0x000000300000780c */ /* 0x000fe20001724270 */
[----:B---3--:R-:W-:-:S05]  /*15b70*/  FMUL R8, R8, R2 ;  /* 0x0000000208087220 */ /* 0x008fca0000400000 */
[----:B------:R-:W-:-:S07]  /*15b80*/  F2FP.F16.F32.PACK_AB R8, RZ, R8 ;  /* 0x00000008ff08723e */ /* 0x000fce00000000ff */
[----:B------:R0:W-:Y:S01]  /*15b90*/  @P1 STG.E.U16 desc[UR36][R6.64+0x60], R8 ;  /* 0x0000600806001986 */ /* 0x0001e2000c101524 */
[----:B--2---:R-:W-:-:S05]  /*15ba0*/  FMUL R9, R9, R2 ;  /* 0x0000000209097220 */ /* 0x004fca0000400000 */
[----:B0-----:R-:W-:-:S04]  /*15bb0*/  F2FP.F16.F32.PACK_AB R8, RZ, R9 ;  /* 0x00000009ff08723e */ /* 0x001fc800000000ff */
[----:B------:R-:W-:Y:S02]  /*15bc0*/  PRMT R9, R8, 0x7610, R9 ;  /* 0x0000761008097816 */ /* 0x000fe40000000009 */
[----:B------:R-:W2:Y:S01]  /*15bd0*/  LDL.LU R8, [R1+0x78] ;  /* 0x0000780001087983 */ /* 0x000ea20000300800 */
[C---:B------:R-:W-:Y:S01]  /*15be0*/  ISETP.GT.AND P4, PT, R0.reuse, 0x31, P2 ;  /* 0x000000310000780c */ /* 0x040fe20001784270 */
[-C--:B----4-:R-:W-:Y:S01]  /*15bf0*/  FMUL R3, R3, R2.reuse ;  /* 0x0000000203037220 */ /* 0x090fe20000400000 */
[----:B------:R-:W-:Y:S01]  /*15c00*/  ISETP.GT.AND P5, PT, R0, 0x38, P3 ;  /* 0x000000380000780c */ /* 0x000fe20001fa4270 */
[----:B-----5:R-:W-:-:S03]  /*15c10*/  FMUL R10, R10, R2 ;  /* 0x000000020a0a7220 */ /* 0x020fc60000400000 */
[----:B------:R-:W-:Y:S02]  /*15c20*/  F2FP.F16.F32.PACK_AB R3, RZ, R3 ;  /* 0x00000003ff03723e */ /* 0x000fe400000000ff */
[----:B------:R-:W-:-:S05]  /*15c30*/  ISETP.GT.AND P6, PT, R0, 0x39, P3 ;  /* 0x000000390000780c */ /* 0x000fca0001fc4270 */
[----:B------:R0:W-:Y:S04]  /*15c40*/  @P4 STG.E.U16 desc[UR36][R6.64+0x62], R3 ;  /* 0x0000620306004986 */ /* 0x0001e8000c101524 */
[----:B------:R1:W-:Y:S01]  /*15c50*/  @P5 STG.E.U16 desc[UR36][R4.64+0x70], R9 ;  /* 0x0000700904005986 */ /* 0x0003e2000c101524 */
[----:B0-----:R-:W-:-:S04]  /*15c60*/  F2FP.F16.F32.PACK_AB R3, RZ, R10 ;  /* 0x0000000aff03723e */ /* 0x001fc800000000ff */
[----:B------:R-:W-:Y:S01]  /*15c70*/  PRMT R10, R3, 0x7610, R10 ;  /* 0x00007610030a7816 */ /* 0x000fe2000000000a */
[----:B-1----:R-:W3:Y:S04]  /*15c80*/  LDL.LU R9, [R1+0x80] ;  /* 0x0000800001097983 */ /* 0x002ee80000300800 */
[----:B------:R0:W-:Y:S01]  /*15c90*/  @P6 STG.E.U16 desc[UR36][R4.64+0x72], R10 ;  /* 0x0000720a04006986 */ /* 0x0001e2000c101524 */
[----:B--2---:R-:W-:-:S05]  /*15ca0*/  FMUL R8, R8, R2 ;  /* 0x0000000208087220 */ /* 0x004fca0000400000 */
[----:B------:R-:W-:Y:S02]  /*15cb0*/  F2FP.F16.F32.PACK_AB R3, RZ, R8 ;  /* 0x00000008ff03723e */ /* 0x000fe400000000ff */
[----:B------:R-:W2:Y:S02]  /*15cc0*/  LDL.LU R8, [R1+0x7c] ;  /* 0x00007c0001087983 */ /* 0x000ea40000300800 */
[----:B0-----:R-:W-:Y:S02]  /*15cd0*/  PRMT R10, R3, 0x7610, R10 ;  /* 0x00007610030a7816 */ /* 0x001fe4000000000a */
[----:B------:R-:W4:Y:S01]  /*15ce0*/  LDL.LU R3, [R1+0x84] ;  /* 0x0000840001037983 */ /* 0x000f220000300800 */
[C---:B------:R-:W-:Y:S02]  /*15cf0*/  ISETP.GT.AND P0, PT, R0.reuse, 0x38, P2 ;  /* 0x000000380000780c */ /* 0x040fe40001704270 */
[C---:B------:R-:W-:Y:S02]  /*15d00*/  ISETP.GT.AND P1, PT, R0.reuse, 0x39, P2 ;  /* 0x000000390000780c */ /* 0x040fe40001724270 */
[----:B------:R-:W-:-:S02]  /*15d10*/  ISETP.GT.AND P4, PT, R0, 0x40, P3 ;  /* 0x000000400000780c */ /* 0x000fc40001f84270 */
[----:B------:R-:W-:-:S07]  /*15d20*/  ISETP.GT.AND P5, PT, R0, 0x41, P3 ;  /* 0x000000410000780c */ /* 0x000fce0001fa4270 */
[----:B------:R0:W-:Y:S01]  /*15d30*/  @P0 STG.E.U16 desc[UR36][R6.64+0x70], R10 ;  /* 0x0000700a06000986 */ /* 0x0001e2000c101524 */
[----:B---3--:R-:W-:-:S05]  /*15d40*/  FMUL R9, R9, R2 ;  /* 0x0000000209097220 */ /* 0x008fca0000400000 */
[----:B------:R-:W-:Y:S01]  /*15d50*/  F2FP.F16.F32.PACK_AB R9, RZ, R9 ;  /* 0x00000009ff09723e */ /* 0x000fe200000000ff */
[-C--:B--2---:R-:W-:Y:S01]  /*15d60*/  FMUL R8, R8, R2.reuse ;  /* 0x0000000208087220 */ /* 0x084fe20000400000 */
[----:B----4-:R-:W-:-:S04]  /*15d70*/  FMUL R3, R3, R2 ;  /* 0x0000000203037220 */ /* 0x010fc80000400000 */
[----:B------:R-:W-:-:S04]  /*15d80*/  F2FP.F16.F32.PACK_AB R8, RZ, R8 ;  /* 0x00000008ff08723e */ /* 0x000fc800000000ff */
[----:B0-----:R-:W-:Y:S02]  /*15d90*/  PRMT R10, R8, 0x7610, R10 ;  /* 0x00007610080a7816 */ /* 0x001fe4000000000a */
[----:B------:R-:W-:Y:S01]  /*15da0*/  F2FP.F16.F32.PACK_AB R3, RZ, R3 ;  /* 0x00000003ff03723e */ /* 0x000fe200000000ff */
[----:B------:R-:W2:Y:S04]  /*15db0*/  LDL.LU R8, [R1+0x88] ;  /* 0x0000880001087983 */ /* 0x000ea80000300800 */
[----:B------:R-:W-:Y:S04]  /*15dc0*/  @P1 STG.E.U16 desc[UR36][R6.64+0x72], R10 ;  /* 0x0000720a06001986 */ /* 0x000fe8000c101524 */
[----:B------:R0:W-:Y:S04]  /*15dd0*/  @P4 STG.E.U16 desc[UR36][R4.64+0x80], R9 ;  /* 0x0000800904004986 */ /* 0x0001e8000c101524 */
[----:B------:R1:W-:Y:S04]  /*15de0*/  @P5 STG.E.U16 desc[UR36][R4.64+0x82], R3 ;  /* 0x0000820304005986 */ /* 0x0003e8000c101524 */
[----:B0-----:R-:W3:Y:S04]  /*15df0*/  LDL.LU R9, [R1+0x94] ;  /* 0x0000940001097983 */ /* 0x001ee80000300800 */
[----:B-1----:R-:W4:Y:S01]  /*15e00*/  LDL.LU R3, [R1+0x98] ;  /* 0x0000980001037983 */ /* 0x002f220000300800 */
[----:B------:R-:W-:Y:S01]  /*15e10*/  ISETP.GT.AND P0, PT, R0, 0x40, P2 ;  /* 0x000000400000780c */ /* 0x000fe20001704270 */
[----:B--2---:R-:W-:-:S05]  /*15e20*/  FMUL R8, R8, R2 ;  /* 0x0000000208087220 */ /* 0x004fca0000400000 */
[----:B------:R-:W-:-:S07]  /*15e30*/  F2FP.F16.F32.PACK_AB R8, RZ, R8 ;  /* 0x00000008ff08723e */ /* 0x000fce00000000ff */
[----:B------:R0:W-:Y:S01]  /*15e40*/  @P0 STG.E.U16 desc[UR36][R6.64+0x80], R8 ;  /* 0x0000800806000986 */ /* 0x0001e2000c101524 */
[----:B----4-:R-:W-:-:S05]  /*15e50*/  FMUL R3, R3, R2 ;  /* 0x0000000203037220 */ /* 0x010fca0000400000 */
[----:B0-----:R-:W-:Y:S02]  /*15e60*/  F2FP.F16.F32.PACK_AB R8, RZ, R3 ;  /* 0x00000003ff08723e */ /* 0x001fe400000000ff */
[----:B------:R-:W2:Y:S02]  /*15e70*/  LDL.LU R3, [R1+0x9c] ;  /* 0x00009c0001037983 */ /* 0x000ea40000300800 */
[----:B------:R-:W-:Y:S02]  /*15e80*/  PRMT R13, R8, 0x7610, R13 ;  /* 0x00007610080d7816 */ /* 0x000fe4000000000d */
[----:B------:R-:W4:Y:S01]  /*15e90*/  LDL.LU R8, [R1+0xa0] ;  /* 0x0000a00001087983 */ /* 0x000f220000300800 */
[C---:B------:R-:W-:Y:S01]  /*15ea0*/  ISETP.GT.AND P1, PT, R0.reuse, 0x41, P2 ;  /* 0x000000410000780c */ /* 0x040fe20001724270 */
[-C--:B---3--:R-:W-:Y:S01]  /*15eb0*/  FMUL R9, R9, R2.reuse ;  /* 0x0000000209097220 */ /* 0x088fe20000400000 */
[-C--:B------:R-:W-:Y:S01]  /*15ec0*/  FMUL R11, R11, R2.reuse ;  /* 0x000000020b0b7220 */ /* 0x080fe20000400000 */
[----:B------:R-:W-:Y:S01]  /*15ed0*/  ISETP.GT.AND P4, PT, R0, 0x48, P3 ;  /* 0x000000480000780c */ /* 0x000fe20001f84270 */
[----:B------:R-:W-:-:S02]  /*15ee0*/  FMUL R12, R12, R2 ;  /* 0x000000020c0c7220 */ /* 0x000fc40000400000 */
[----:B------:R-:W-:Y:S02]  /*15ef0*/  F2FP.F16.F32.PACK_AB R9, RZ, R9 ;  /* 0x00000009ff09723e */ /* 0x000fe400000000ff */
[----:B------:R-:W-:Y:S02]  /*15f00*/  F2FP.F16.F32.PACK_AB R11, RZ, R11 ;  /* 0x0000000bff0b723e */ /* 0x000fe400000000ff */
[----:B------:R-:W-:Y:S02]  /*15f10*/  F2FP.F16.F32.PACK_AB R10, RZ, R12 ;  /* 0x0000000cff0a723e */ /* 0x000fe400000000ff */
[----:B------:R-:W-:Y:S02]  /*15f20*/  PRMT R12, R9, 0x7610, R12 ;  /* 0x00007610090c7816 */ /* 0x000fe4000000000c */
[C---:B------:R-:W-:Y:S01]  /*15f30*/  ISETP.GT.AND P5, PT, R0.reuse, 0x49, P3 ;  /* 0x000000490000780c */ /* 0x040fe20001fa4270 */
[----:B------:R-:W-:Y:S01]  /*15f40*/  @P1 STG.E.U16 desc[UR36][R6.64+0x82], R11 ;  /* 0x0000820b06001986 */ /* 0x000fe2000c101524 */
[----:B------:R-:W-:-:S02]  /*15f50*/  ISETP.GT.AND P0, PT, R0, 0x48, P2 ;  /* 0x000000480000780c */ /* 0x000fc40001704270 */
[C---:B------:R-:W-:Y:S01]  /*15f60*/  ISETP.GT.AND P1, PT, R0.reuse, 0x49, P2 ;  /* 0x000000490000780c */ /* 0x040fe20001724270 */
[----:B------:R0:W-:Y:S01]  /*15f70*/  @P4 STG.E.U16 desc[UR36][R4.64+0x90], R10 ;  /* 0x0000900a04004986 */ /* 0x0001e2000c101524 */
[----:B------:R-:W-:-:S07]  /*15f80*/  ISETP.GT.AND P4, PT, R0, 0x50, P3 ;  /* 0x000000500000780c */ /* 0x000fce0001f84270 */
[----:B------:R1:W-:Y:S01]  /*15f90*/  @P5 STG.E.U16 desc[UR36][R4.64+0x92], R12 ;  /* 0x0000920c04005986 */ /* 0x0003e2000c101524 */
[----:B------:R-:W-:-:S03]  /*15fa0*/  ISETP.GT.AND P5, PT, R0, 0x51, P3 ;  /* 0x000000510000780c */ /* 0x000fc60001fa4270 */
[----:B------:R3:W-:Y:S01]  /*15fb0*/  @P0 STG.E.U16 desc[UR36][R6.64+0x90], R13 ;  /* 0x0000900d06000986 */ /* 0x0007e2000c101524 */
[C---:B------:R-:W-:Y:S02]  /*15fc0*/  ISETP.GT.AND P0, PT, R0.reuse, 0x51, P2 ;  /* 0x000000510000780c */ /* 0x040fe40001704270 */
[----:B------:R-:W-:Y:S01]  /*15fd0*/  ISETP.GT.AND P6, PT, R0, 0x71, P3 ;  /* 0x000000710000780c */ /* 0x000fe20001fc4270 */
[----:B--2---:R-:W-:-:S05]  /*15fe0*/  FMUL R3, R3, R2 ;  /* 0x0000000203037220 */ /* 0x004fca0000400000 */
[----:B------:R-:W-:Y:S01]  /*15ff0*/  F2FP.F16.F32.PACK_AB R9, RZ, R3 ;  /* 0x00000003ff09723e */ /* 0x000fe200000000ff */
[-C--:B----4-:R-:W-:Y:S01]  /*16000*/  FMUL R3, R8, R2.reuse ;  /* 0x0000000208037220 */ /* 0x090fe20000400000 */
[----:B------:R-:W-:-:S04]  /*16010*/  FMUL R8, R235, R2 ;  /* 0x00000002eb087220 */ /* 0x000fc80000400000 */
[----:B------:R-:W-:Y:S02]  /*16020*/  F2FP.F16.F32.PACK_AB R3, RZ, R3 ;  /* 0x00000003ff03723e */ /* 0x000fe400000000ff */
[----:B0-----:R-:W-:Y:S02]  /*16030*/  PRMT R10, R9, 0x7610, R10 ;  /* 0x00007610090a7816 */ /* 0x001fe4000000000a */
[----:B------:R-:W-:Y:S01]  /*16040*/  PRMT R11, R3, 0x7610, R11 ;  /* 0x00007610030b7816 */ /* 0x000fe2000000000b */
[----:B------:R-:W-:Y:S01]  /*16050*/  FMUL R3, R233, R2 ;  /* 0x00000002e9037220 */ /* 0x000fe20000400000 */
[----:B------:R-:W-:Y:S01]  /*16060*/  F2FP.F16.F32.PACK_AB R8, RZ, R8 ;  /* 0x00000008ff08723e */ /* 0x000fe200000000ff */
[----:B------:R-:W-:Y:S01]  /*16070*/  FMUL R9, R234, R2 ;  /* 0x00000002ea097220 */ /* 0x000fe20000400000 */
[----:B------:R0:W-:Y:S02]  /*16080*/  @P1 STG.E.U16 desc[UR36][R6.64+0x92], R10 ;  /* 0x0000920a06001986 */ /* 0x0001e4000c101524 */
[----:B-1----:R-:W-:-:S02]  /*16090*/  PRMT R12, R8, 0x7610, R12 ;  /* 0x00007610080c7816 */ /* 0x002fc4000000000c */
[----:B------:R-:W-:Y:S01]  /*160a0*/  F2FP.F16.F32.PACK_AB R8, RZ, R3 ;  /* 0x00000003ff08723e */ /* 0x000fe200000000ff */
[-C--:B------:R-:W-:Y:S01]  /*160b0*/  FMUL R3, R232, R2.reuse ;  /* 0x00000002e8037220 */ /* 0x080fe20000400000 */
[C---:B------:R-:W-:Y:S02]  /*160c0*/  ISETP.GT.AND P1, PT, R0.reuse, 0x50, P2 ;  /* 0x000000500000780c */ /* 0x040fe40001724270 */
[----:B------:R-:W-:Y:S01]  /*160d0*/  F2FP.F16.F32.PACK_AB R9, RZ, R9 ;  /* 0x00000009ff09723e */ /* 0x000fe200000000ff */
[----:B------:R1:W-:Y:S01]  /*160e0*/  @P4 STG.E.U16 desc[UR36][R4.64+0xa0], R11 ;  /* 0x0000a00b04004986 */ /* 0x0003e2000c101524 */
[----:B------:R-:W-:Y:S02]  /*160f0*/  ISETP.GT.AND P4, PT, R0, 0x58, P3 ;  /* 0x000000580000780c */ /* 0x000fe40001f84270 */
[----:B---3--:R-:W-:Y:S02]  /*16100*/  PRMT R13, R9, 0x7610, R13 ;  /* 0x00007610090d7816 */ /* 0x008fe4000000000d */
[----:B------:R-:W-:Y:S01]  /*16110*/  F2FP.F16.F32.PACK_AB R9, RZ, R3 ;  /* 0x00000003ff09723e */ /* 0x000fe200000000ff */
[-C--:B------:R-:W-:Y:S01]  /*16120*/  FMUL R3, R230, R2.reuse ;  /* 0x00000002e6037220 */ /* 0x080fe20000400000 */
[----:B------:R-:W-:Y:S01]  /*16130*/  PRMT R14, R8, 0x7610, R14 ;  /* 0x00007610080e7816 */ /* 0x000fe2000000000e */
[----:B------:R-:W-:Y:S01]  /*16140*/  FMUL R8, R231, R2 ;  /* 0x00000002e7087220 */ /* 0x000fe20000400000 */
[----:B------:R2:W-:Y:S01]  /*16150*/  @P5 STG.E.U16 desc[UR36][R4.64+0xa2], R12 ;  /* 0x0000a20c04005986 */ /* 0x0005e2000c101524 */
[----:B------:R-:W-:-:S02]  /*16160*/  ISETP.GT.AND P5, PT, R0, 0x59, P3 ;  /* 0x000000590000780c */ /* 0x000fc40001fa4270 */
[----:B------:R-:W-:Y:S01]  /*16170*/  F2FP.F16.F32.PACK_AB R3, RZ, R3 ;  /* 0x00000003ff03723e */ /* 0x000fe200000000ff */
[----:B------:R-:W-:Y:S01]  /*16180*/  @P1 STG.E.U16 desc[UR36][R6.64+0xa0], R13 ;  /* 0x0000a00d06001986 */ /* 0x000fe2000c101524 */
[----:B0-----:R-:W-:Y:S01]  /*16190*/  F2FP.F16.F32.PACK_AB R10, RZ, R8 ;  /* 0x00000008ff0a723e */ /* 0x001fe200000000ff */
[-C--:B------:R-:W-:Y:S01]  /*161a0*/  FMUL R8, R229, R2.reuse ;  /* 0x00000002e5087220 */ /* 0x080fe20000400000 */
[----:B-1----:R-:W-:Y:S01]  /*161b0*/  PRMT R11, R3, 0x7610, R11 ;  /* 0x00007610030b7816 */ /* 0x002fe2000000000b */
[----:B------:R-:W-:Y:S01]  /*161c0*/  @P0 STG.E.U16 desc[UR36][R6.64+0xa2], R14 ;  /* 0x0000a20e06000986 */ /* 0x000fe2000c101524 */
[----:B------:R-:W-:Y:S01]  /*161d0*/  ISETP.GT.AND P0, PT, R0, 0x58, P2 ;  /* 0x000000580000780c */ /* 0x000fe20001704270 */
[----:B------:R-:W-:Y:S01]  /*161e0*/  FMUL R3, R228, R2 ;  /* 0x00000002e4037220 */ /* 0x000fe20000400000 */
[C---:B------:R-:W-:Y:S01]  /*161f0*/  ISETP.GT.AND P1, PT, R0.reuse, 0x59, P2 ;  /* 0x000000590000780c */ /* 0x040fe20001724270 */
[----:B------:R0:W-:Y:S01]  /*16200*/  @P4 STG.E.U16 desc[UR36][R4.64+0xb0], R9 ;  /* 0x0000b00904004986 */ /* 0x0001e2000c101524 */
[----:B------:R-:W-:-:S02]  /*16210*/  ISETP.GT.AND P4, PT, R0, 0x60, P3 ;  /* 0x000000600000780c */ /* 0x000fc40001f84270 */
[----:B------:R-:W-:Y:S01]  /*16220*/  F2FP.F16.F32.PACK_AB R8, RZ, R8 ;  /* 0x00000008ff08723e */ /* 0x000fe200000000ff */
[----:B------:R1:W-:Y:S03]  /*16230*/  @P5 STG.E.U16 desc[UR36][R4.64+0xb2], R10 ;  /* 0x0000b20a04005986 */ /* 0x0003e6000c101524 */
[----:B--2---:R-:W-:Y:S02]  /*16240*/  PRMT R12, R8, 0x7610, R12 ;  /* 0x00007610080c7816 */ /* 0x004fe4000000000c */
[----:B0-----:R-:W-:Y:S01]  /*16250*/  F2FP.F16.F32.PACK_AB R9, RZ, R3 ;  /* 0x00000003ff09723e */ /* 0x001fe200000000ff */
[-C--:B------:R-:W-:Y:S01]  /*16260*/  FMUL R3, R227, R2.reuse ;  /* 0x00000002e3037220 */ /* 0x080fe20000400000 */
[-C--:B------:R-:W-:Y:S02]  /*16270*/  FMUL R8, R226, R2.reuse ;  /* 0x00000002e2087220 */ /* 0x080fe40000400000 */
[----:B-1----:R-:W-:Y:S01]  /*16280*/  PRMT R10, R9, 0x7610, R10 ;  /* 0x00007610090a7816 */ /* 0x002fe2000000000a */
[----:B------:R0:W-:Y:S01]  /*16290*/  @P0 STG.E.U16 desc[UR36][R6.64+0xb0], R11 ;  /* 0x0000b00b06000986 */ /* 0x0001e2000c101524 */
[----:B------:R-:W-:Y:S01]  /*162a0*/  F2FP.F16.F32.PACK_AB R3, RZ, R3 ;  /* 0x00000003ff03723e */ /* 0x000fe200000000ff */
[----:B------:R-:W-:Y:S01]  /*162b0*/  FMUL R9, R225, R2 ;  /* 0x00000002e1097220 */ /* 0x000fe20000400000 */
[C---:B------:R-:W-:Y:S01]  /*162c0*/  ISETP.GT.AND P5, PT, R0.reuse, 0x61, P3 ;  /* 0x000000610000780c */ /* 0x040fe20001fa4270 */
[----:B------:R1:W-:Y:S01]  /*162d0*/  @P1 STG.E.U16 desc[UR36][R6.64+0xb2], R12 ;  /* 0x0000b20c06001986 */ /* 0x0003e2000c101524 */
[----:B------:R-:W-:-:S03]  /*162e0*/  ISETP.GT.AND P1, PT, R0, 0x60, P2 ;  /* 0x000000600000780c */ /* 0x000fc60001724270 */
[----:B------:R-:W-:Y:S01]  /*162f0*/  @P4 STG.E.U16 desc[UR36][R4.64+0xc0], R10 ;  /* 0x0000c00a04004986 */ /* 0x000fe2000c101524 */
[----:B------:R-:W-:Y:S02]  /*16300*/  ISETP.GT.AND P4, PT, R0, 0x61, P2 ;  /* 0x000000610000780c */ /* 0x000fe40001784270 */
[----:B------:R-:W-:Y:S02]  /*16310*/  F2FP.F16.F32.PACK_AB R8, RZ, R8 ;  /* 0x00000008ff08723e */ /* 0x000fe400000000ff */
[----:B0-----:R-:W-:Y:S01]  /*16320*/  PRMT R11, R3, 0x7610, R11 ;  /* 0x00007610030b7816 */ /* 0x001fe2000000000b */
[-C--:B------:R-:W-:Y:S01]  /*16330*/  FMUL R3, R224, R2.reuse ;  /* 0x00000002e0037220 */ /* 0x080fe20000400000 */
[----:B------:R-:W-:Y:S02]  /*16340*/  F2FP.F16.F32.PACK_AB R9, RZ, R9 ;  /* 0x00000009ff09723e */ /* 0x000fe400000000ff */
[----:B-1----:R-:W-:Y:S02]  /*16350*/  PRMT R12, R8, 0x7610, R12 ;  /* 0x00007610080c7816 */ /* 0x002fe4000000000c */
[----:B------:R-:W-:Y:S01]  /*16360*/  F2FP.F16.F32.PACK_AB R8, RZ, R3 ;  /* 0x00000003ff08723e */ /* 0x000fe200000000ff */
[----:B------:R-:W-:Y:S01]  /*16370*/  FMUL R3, R223, R2 ;  /* 0x00000002df037220 */ /* 0x000fe20000400000 */
[----:B------:R-:W-:Y:S01]  /*16380*/  PRMT R13, R9, 0x7610, R13 ;  /* 0x00007610090d7816 */ /* 0x000fe2000000000d */
[----:B------:R0:W-:Y:S01]  /*16390*/  @P5 STG.E.U16 desc[UR36][R4.64+0xc2], R11 ;  /* 0x0000c20b04005986 */ /* 0x0001e2000c101524 */
[----:B------:R-:W-:-:S02]  /*163a0*/  ISETP.GT.AND P0, PT, R0, 0x68, P3 ;  /* 0x000000680000780c */ /* 0x000fc40001f04270 */
[----:B------:R-:W-:Y:S01]  /*163b0*/  F2FP.F16.F32.PACK_AB R9, RZ, R3 ;  /* 0x00000003ff09723e */ /* 0x000fe200000000ff */
[----:B------:R1:W-:Y:S01]  /*163c0*/  @P1 STG.E.U16 desc[UR36][R6.64+0xc0], R12 ;  /* 0x0000c00c06001986 */ /* 0x0003e2000c101524 */
[----:B------:R-:W-:-:S03]  /*163d0*/  FMUL R3, R221, R2 ;  /* 0x00000002dd037220 */ /* 0x000fc60000400000 */
[----:B------:R-:W-:Y:S01]  /*163e0*/  @P4 STG.E.U16 desc[UR36][R6.64+0xc2], R13 ;  /* 0x0000c20d06004986 */ /* 0x000fe2000c101524 */
[----:B------:R-:W-:Y:S02]  /*163f0*/  ISETP.GT.AND P4, PT, R0, 0x69, P3 ;  /* 0x000000690000780c */ /* 0x000fe40001f84270 */
[----:B------:R-:W-:Y:S01]  /*16400*/  PRMT R14, R8, 0x7610, R14 ;  /* 0x00007610080e7816 */ /* 0x000fe2000000000e */
[-C--:B------:R-:W-:Y:S01]  /*16410*/  FMUL R8, R222, R2.reuse ;  /* 0x00000002de087220 */ /* 0x080fe20000400000 */
[----:B------:R-:W-:Y:S02]  /*16420*/  F2FP.F16.F32.PACK_AB R3, RZ, R3 ;  /* 0x00000003ff03723e */ /* 0x000fe400000000ff */
[----:B------:R-:W-:Y:S01]  /*16430*/  ISETP.GT.AND P1, PT, R0, 0x68, P2 ;  /* 0x000000680000780c */ /* 0x000fe20001724270 */
[----:B------:R-:W-:Y:S01]  /*16440*/  @P0 STG.E.U16 desc[UR36][R4.64+0xd0], R14 ;  /* 0x0000d00e04000986 */ /* 0x000fe2000c101524 */
[----:B0-----:R-:W-:Y:S01]  /*16450*/  PRMT R11, R3, 0x7610, R11 ;  /* 0x00007610030b7816 */ /* 0x001fe2000000000b */
[----:B------:R-:W-:Y:S01]  /*16460*/  FMUL R3, R219, R2 ;  /* 0x00000002db037220 */ /* 0x000fe20000400000 */
[----:B------:R-:W-:Y:S01]  /*16470*/  F2FP.F16.F32.PACK_AB R10, RZ, R8 ;  /* 0x00000008ff0a723e */ /* 0x000fe200000000ff */
[----:B------:R-:W-:Y:S01]  /*16480*/  FMUL R8, R220, R2 ;  /* 0x00000002dc087220 */ /* 0x000fe20000400000 */
[C---:B------:R-:W-:Y:S01]  /*16490*/  ISETP.GT.AND P0, PT, R0.reuse, 0x69, P2 ;  /* 0x000000690000780c */ /* 0x040fe20001704270 */
[----:B------:R0:W-:Y:S01]  /*164a0*/  @P4 STG.E.U16 desc[UR36][R4.64+0xd2], R9 ;  /* 0x0000d20904004986 */ /* 0x0001e2000c101524 */
[----:B------:R-:W-:-:S02]  /*164b0*/  ISETP.GT.AND P5, PT, R0, 0x70, P3 ;  /* 0x000000700000780c */ /* 0x000fc40001fa4270 */
[----:B------:R-:W-:-:S04]  /*164c0*/  F2FP.F16.F32.PACK_AB R8, RZ, R8 ;  /* 0x00000008ff08723e */ /* 0x000fc800000000ff */
[----:B-1----:R-:W-:Y:S02]  /*164d0*/  PRMT R12, R8, 0x7610, R12 ;  /* 0x00007610080c7816 */ /* 0x002fe4000000000c */
[----:B0-----:R-:W-:Y:S01]  /*164e0*/  F2FP.F16.F32.PACK_AB R9, RZ, R3 ;  /* 0x00000003ff09723e */ /* 0x001fe200000000ff */
[-C--:B------:R-:W-:Y:S01]  /*164f0*/  FMUL R3, R218, R2.reuse ;  /* 0x00000002da037220 */ /* 0x080fe20000400000 */
[----:B------:R-:W-:Y:S01]  /*16500*/  FMUL R8, R217, R2 ;  /* 0x00000002d9087220 */ /* 0x000fe20000400000 */
[----:B------:R0:W-:Y:S03]  /*16510*/  @P1 STG.E.U16 desc[UR36][R6.64+0xd0], R10 ;  /* 0x0000d00a06001986 */ /* 0x0001e6000c101524 */
[----:B------:R-:W-:Y:S01]  /*16520*/  F2FP.F16.F32.PACK_AB R3, RZ, R3 ;  /* 0x00000003ff03723e */ /* 0x000fe200000000ff */
[----:B------:R1:W-:Y:S01]  /*16530*/  @P0 STG.E.U16 desc[UR36][R6.64+0xd2], R11 ;  /* 0x0000d20b06000986 */ /* 0x0003e2000c101524 */
[----:B------:R-:W-:-:S02]  /*16540*/  ISETP.GT.AND P1, PT, R0, 0x70, P2 ;  /* 0x000000700000780c */ /* 0x000fc40001724270 */
[----:B------:R-:W-:Y:S01]  /*16550*/  F2FP.F16.F32.PACK_AB R8, RZ, R8 ;  /* 0x00000008ff08723e */ /* 0x000fe200000000ff */
[----:B------:R2:W-:Y:S01]  /*16560*/  @P5 STG.E.U16 desc[UR36][R4.64+0xe0], R12 ;  /* 0x0000e00c04005986 */ /* 0x0005e2000c101524 */
[----:B0-----:R-:W-:Y:S01]  /*16570*/  PRMT R10, R9, 0x7610, R10 ;  /* 0x00007610090a7816 */ /* 0x001fe2000000000a */
[-C--:B------:R-:W-:Y:S01]  /*16580*/  FMUL R9, R216, R2.reuse ;  /* 0x00000002d8097220 */ /* 0x080fe20000400000 */
[----:B-1----:R-:W-:Y:S01]  /*16590*/  PRMT R11, R3, 0x7610, R11 ;  /* 0x00007610030b7816 */ /* 0x002fe2000000000b */
[----:B------:R-:W-:-:S03]  /*165a0*/  FMUL R3, R215, R2 ;  /* 0x00000002d7037220 */ /* 0x000fc60000400000 */
[----:B------:R-:W-:Y:S02]  /*165b0*/  F2FP.F16.F32.PACK_AB R9, RZ, R9 ;  /* 0x00000009ff09723e */ /* 0x000fe400000000ff */
[----:B--2---:R-:W-:Y:S02]  /*165c0*/  PRMT R12, R8, 0x7610, R12 ;  /* 0x00007610080c7816 */ /* 0x004fe4000000000c */
[----:B------:R-:W-:Y:S01]  /*165d0*/  F2FP.F16.F32.PACK_AB R8, RZ, R3 ;  /* 0x00000003ff08723e */ /* 0x000fe200000000ff */
[----:B------:R-:W-:Y:S01]  /*165e0*/  FMUL R3, R214, R2 ;  /* 0x00000002d6037220 */ /* 0x000fe20000400000 */
[C---:B------:R-:W-:Y:S02]  /*165f0*/  ISETP.GT.AND P4, PT, R0.reuse, 0x71, P2 ;  /* 0x000000710000780c */ /* 0x040fe40001784270 */
[----:B------:R-:W-:Y:S01]  /*16600*/  ISETP.GT.AND P5, PT, R0, 0x78, P3 ;  /* 0x000000780000780c */ /* 0x000fe20001fa4270 */
[----:B------:R0:W-:Y:S01]  /*16610*/  @P6 STG.E.U16 desc[UR36][R4.64+0xe2], R10 ;  /* 0x0000e20a04006986 */ /* 0x0001e2000c101524 */
[----:B------:R-:W-:-:S02]  /*16620*/  PRMT R13, R9, 0x7610, R13 ;  /* 0x00007610090d7816 */ /* 0x000fc4000000000d */
[----:B------:R-:W-:Y:S01]  /*16630*/  F2FP.F16.F32.PACK_AB R9, RZ, R3 ;  /* 0x00000003ff09723e */ /* 0x000fe200000000ff */
[----:B------:R1:W-:Y:S01]  /*16640*/  @P1 STG.E.U16 desc[UR36][R6.64+0xe0], R11 ;  /* 0x0000e00b06001986 */ /* 0x0003e2000c101524 */
[----:B------:R-:W-:Y:S01]  /*16650*/  ISETP.GT.AND P0, PT, R0, 0x79, P3 ;  /* 0x000000790000780c */ /* 0x000fe20001f04270 */
[-C--:B------:R-:W-:Y:S01]  /*16660*/  FMUL R3, R212, R2.reuse ;  /* 0x00000002d4037220 */ /* 0x080fe20000400000 */
[----:B------:R-:W-:Y:S02]  /*16670*/  ISETP.GT.AND P1, PT, R0, 0x78, P2 ;  /* 0x000000780000780c */ /* 0x000fe40001724270 */
[----:B------:R-:W-:Y:S01]  /*16680*/  PRMT R14, R8, 0x7610, R14 ;  /* 0x00007610080e7816 */ /* 0x000fe2000000000e */
[----:B------:R-:W-:Y:S01]  /*16690*/  FMUL R8, R213, R2 ;  /* 0x00000002d5087220 */ /* 0x000fe20000400000 */
[----:B------:R-:W-:Y:S01]  /*166a0*/  F2FP.F16.F32.PACK_AB R3, RZ, R3 ;  /* 0x00000003ff03723e */ /* 0x000fe200000000ff */
[----:B------:R2:W-:Y:S01]  /*166b0*/  @P4 STG.E.U16 desc[UR36][R6.64+0xe2], R12 ;  /* 0x0000e20c06004986 */ /* 0x0005e2000c101524 */
[----:B------:R-:W-:-:S02]  /*166c0*/  ISETP.GT.AND P4, PT, R0, 0x79, P2 ;  /* 0x000000790000780c */ /* 0x000fc40001784270 */
[----:B0-----:R-:W-:Y:S01]  /*166d0*/  F2FP.F16.F32.PACK_AB R10, RZ, R8 ;  /* 0x00000008ff0a723e */ /* 0x001fe200000000ff */
[----:B------:R-:W-:Y:S01]  /*166e0*/  @P5 STG.E.U16 desc[UR36][R4.64+0xf0], R13 ;  /* 0x0000f00d04005986 */ /* 0x000fe2000c101524 */
[----:B-1----:R-:W-:Y:S01]  /*166f0*/  PRMT R11, R3, 0x7610, R11 ;  /* 0x00007610030b7816 */ /* 0x002fe2000000000b */
[-C--:B------:R-:W-:Y:S01]  /*16700*/  FMUL R3, R210, R2.reuse ;  /* 0x00000002d2037220 */ /* 0x080fe20000400000 */
[----:B------:R-:W-:Y:S01]  /*16710*/  FMUL R8, R211, R2 ;  /* 0x00000002d3087220 */ /* 0x000fe20000400000 */
[C---:B------:R-:W-:Y:S01]  /*16720*/  ISETP.GT.AND P5, PT, R0.reuse, 0x80, P3 ;  /* 0x000000800000780c */ /* 0x040fe20001fa4270 */
[----:B------:R-:W-:Y:S01]  /*16730*/  @P0 STG.E.U16 desc[UR36][R4.64+0xf2], R14 ;  /* 0x0000f20e04000986 */ /* 0x000fe2000c101524 */
[----:B------:R-:W-:-:S03]  /*16740*/  ISETP.GT.AND P6, PT, R0, 0x81, P3 ;  /* 0x000000810000780c */ /* 0x000fc60001fc4270 */
[----:B------:R0:W-:Y:S01]  /*16750*/  @P1 STG.E.U16 desc[UR36][R6.64+0xf0], R9 ;  /* 0x0000f00906001986 */ /* 0x0001e2000c101524 */
[----:B------:R-:W-:-:S04]  /*16760*/  F2FP.F16.F32.PACK_AB R8, RZ, R8 ;  /* 0x00000008ff08723e */ /* 0x000fc800000000ff */
[----:B--2---:R-:W-:Y:S01]  /*16770*/  PRMT R12, R8, 0x7610, R12 ;  /* 0x00007610080c7816 */ /* 0x004fe2000000000c */
[-C--:B------:R-:W-:Y:S01]  /*16780*/  FMUL R8, R208, R2.reuse ;  /* 0x00000002d0087220 */ /* 0x080fe20000400000 */
[----:B0-----:R-:W-:Y:S01]  /*16790*/  F2FP.F16.F32.PACK_AB R9, RZ, R3 ;  /* 0x00000003ff09723e */ /* 0x001fe200000000ff */
[----:B------:R-:W-:Y:S01]  /*167a0*/  FMUL R3, R209, R2 ;  /* 0x00000002d1037220 */ /* 0x000fe20000400000 */
[----:B------:R0:W-:Y:S01]  /*167b0*/  @P4 STG.E.U16 desc[UR36][R6.64+0xf2], R10 ;  /* 0x0000f20a06004986 */ /* 0x0001e2000c101524 */
[----:B------:R-:W-:-:S03]  /*167c0*/  ISETP.GT.AND P0, PT, R0, 0x80, P2 ;  /* 0x000000800000780c */ /* 0x000fc60001704270 */
[----:B------:R-:W-:Y:S01]  /*167d0*/  F2FP.F16.F32.PACK_AB R3, RZ, R3 ;  /* 0x00000003ff03723e */ /* 0x000fe200000000ff */
[----:B------:R1:W-:Y:S01]  /*167e0*/  @P5 STG.E.U16 desc[UR36][R4.64+0x100], R11 ;  /* 0x0001000b04005986 */ /* 0x0003e2000c101524 */
[----:B------:R-:W-:Y:S02]  /*167f0*/  ISETP.GT.AND P1, PT, R0, 0x81, P2 ;  /* 0x000000810000780c */ /* 0x000fe40001724270 */
[----:B------:R-:W-:Y:S01]  /*16800*/  F2FP.F16.F32.PACK_AB R8, RZ, R8 ;  /* 0x00000008ff08723e */ /* 0x000fe200000000ff */
[----:B------:R2:W-:Y:S01]  /*16810*/  @P6 STG.E.U16 desc[UR36][R4.64+0x102], R12 ;  /* 0x0001020c04006986 */ /* 0x0005e2000c101524 */
[----:B0-----:R-:W-:Y:S01]  /*16820*/  PRMT R10, R9, 0x7610, R10 ;  /* 0x00007610090a7816 */ /* 0x001fe2000000000a */
[-C--:B------:R-:W-:Y:S01]  /*16830*/  FMUL R9, R207, R2.reuse ;  /* 0x00000002cf097220 */ /* 0x080fe20000400000 */
[----:B-1----:R-:W-:Y:S01]  /*16840*/  PRMT R11, R3, 0x7610, R11 ;  /* 0x00007610030b7816 */ /* 0x002fe2000000000b */
[----:B------:R-:W-:Y:S01]  /*16850*/  FMUL R3, R206, R2 ;  /* 0x00000002ce037220 */ /* 0x000fe20000400000 */
[----:B------:R-:W-:-:S02]  /*16860*/  ISETP.GT.AND P4, PT, R0, 0x88, P3 ;  /* 0x000000880000780c */ /* 0x000fc40001f84270 */
[----:B--2---:R-:W-:Y:S02]  /*16870*/  PRMT R12, R8, 0x7610, R12 ;  /* 0x00007610080c7816 */ /* 0x004fe4000000000c */
[----:B------:R-:W-:Y:S01]  /*16880*/  F2FP.F16.F32.PACK_AB R8, RZ, R3 ;  /* 0x00000003ff08723e */ /* 0x000fe200000000ff */
[-C--:B------:R-:W-:Y:S01]  /*16890*/  FMUL R3, R205, R2.reuse ;  /* 0x00000002cd037220 */ /* 0x080fe20000400000 */
[----:B------:R-:W-:Y:S02]  /*168a0*/  F2FP.F16.F32.PACK_AB R9, RZ, R9 ;  /* 0x00000009ff09723e */ /* 0x000fe400000000ff */
[C---:B------:R-:W-:Y:S01]  /*168b0*/  ISETP.GT.AND P5, PT, R0.reuse, 0x89, P3 ;  /* 0x000000890000780c */ /* 0x040fe20001fa4270 */
[----:B------:R0:W-:Y:S01]  /*168c0*/  @P0 STG.E.U16 desc[UR36][R6.64+0x100], R10 ;  /* 0x0001000a06000986 */ /* 0x0001e2000c101524 */
[----:B------:R-:W-:Y:S02]  /*168d0*/  PRMT R13, R9, 0x7610, R13 ;  /* 0x00007610090d7816 */ /* 0x000fe4000000000d */
[----:B------:R-:W-:Y:S01]  /*168e0*/  F2FP.F16.F32.PACK_AB R9, RZ, R3 ;  /* 0x00000003ff09723e */ /* 0x000fe200000000ff */
[----:B------:R1:W-:Y:S01]  /*168f0*/  @P1 STG.E.U16 desc[UR36][R6.64+0x102], R11 ;  /* 0x0001020b06001986 */ /* 0x0003e2000c101524 */
[C---:B------:R-:W-:Y:S01]  /*16900*/  ISETP.GT.AND P0, PT, R0.reuse, 0x88, P2 ;  /* 0x000000880000780c */ /* 0x040fe20001704270 */
[----:B------:R-:W-:Y:S01]  /*16910*/  FMUL R3, R203, R2 ;  /* 0x00000002cb037220 */ /* 0x000fe20000400000 */
[----:B------:R-:W-:-:S02]  /*16920*/  ISETP.GT.AND P1, PT, R0, 0x89, P2 ;  /* 0x000000890000780c */ /* 0x000fc40001724270 */
[----:B------:R-:W-:Y:S01]  /*16930*/  PRMT R14, R8, 0x7610, R14 ;  /* 0x00007610080e7816 */ /* 0x000fe2000000000e */
[----:B------:R-:W-:Y:S01]  /*16940*/  FMUL R8, R204, R2 ;  /* 0x00000002cc087220 */ /* 0x000fe20000400000 */
[----:B------:R-:W-:Y:S01]  /*16950*/  F2FP.F16.F32.PACK_AB R3, RZ, R3 ;  /* 0x00000003ff03723e */ /* 0x000fe200000000ff */
[----:B------:R2:W-:Y:S01]  /*16960*/  @P4 STG.E.U16 desc[UR36][R4.64+0x110], R12 ;  /* 0x0001100c04004986 */ /* 0x0005e2000c101524 */
[----:B------:R-:W-:Y:S02]  /*16970*/  ISETP.GT.AND P4, PT, R0, 0x90, P3 ;  /* 0x000000900000780c */ /* 0x000fe40001f84270 */
        /* <DEDUP_REMOVED lines=9> */
[----:B------:R-:W-:Y:S02]  /*16a10*/  F2FP.F16.F32.PACK_AB R8, RZ, R8 ;  /* 0x00000008ff08723e */ /* 0x000fe400000000ff */
[----:B------:R-:W-:Y:S01]  /*16a20*/  ISETP.GT.AND P1, PT, R0, 0x91, P2 ;  /* 0x000000910000780c */ /* 0x000fe20001724270 */
[----:B------:R1:W-:Y:S01]  /*16a30*/  @P4 STG.E.U16 desc[UR36][R4.64+0x120], R10 ;  /* 0x0001200a04004986 */ /* 0x0003e2000c101524 */
[----:B--2---:R-:W-:Y:S01]  /*16a40*/  PRMT R12, R8, 0x7610, R12 ;  /* 0x00007610080c7816 */ /* 0x004fe2000000000c */
[-C--:B------:R-:W-:Y:S01]  /*16a50*/  FMUL R8, R199, R2.reuse ;  /* 0x00000002c7087220 */ /* 0x080fe20000400000 */
[----:B0-----:R-:W-:Y:S01]  /*16a60*/  F2FP.F16.F32.PACK_AB R9, RZ, R3 ;  /* 0x00000003ff09723e */ /* 0x001fe200000000ff */
[----:B------:R-:W-:Y:S01]  /*16a70*/  FMUL R3, R200, R2 ;  /* 0x00000002c8037220 */ /* 0x000fe20000400000 */
[----:B------:R-:W-:Y:S01]  /*16a80*/  ISETP.GT.AND P4, PT, R0, 0x98, P3 ;  /* 0x000000980000780c */ /* 0x000fe20001f84270 */
[----:B------:R0:W-:Y:S03]  /*16a90*/  @P5 STG.E.U16 desc[UR36][R4.64+0x122], R11 ;  /* 0x0001220b04005986 */ /* 0x0001e6000c101524 */
[----:B------:R-:W-:-:S02]  /*16aa0*/  F2FP.F16.F32.PACK_AB R3, RZ, R3 ;  /* 0x00000003ff03723e */ /* 0x000fc400000000ff */
[----:B-1----:R-:W-:Y:S01]  /*16ab0*/  PRMT R10, R9, 0x7610, R10 ;  /* 0x00007610090a7816 */ /* 0x002fe2000000000a */
[----:B------:R-:W-:Y:S01]  /*16ac0*/  FMUL R9, R198, R2 ;  /* 0x00000002c6097220 */ /* 0x000fe20000400000 */
[----:B------:R-:W-:Y:S01]  /*16ad0*/  F2FP.F16.F32.PACK_AB R8, RZ, R8 ;  /* 0x00000008ff08723e */ /* 0x000fe200000000ff */
[----:B------:R1:W-:Y:S01]  /*16ae0*/  @P0 STG.E.U16 desc[UR36][R6.64+0x120], R12 ;  /* 0x0001200c06000986 */ /* 0x0003e2000c101524 */
[----:B0-----:R-:W-:Y:S01]  /*16af0*/  PRMT R11, R3, 0x7610, R11 ;  /* 0x00007610030b7816 */ /* 0x001fe2000000000b */
[----:B------:R-:W-:Y:S01]  /*16b00*/  FMUL R3, R197, R2 ;  /* 0x00000002c5037220 */ /* 0x000fe20000400000 */
[C---:B------:R-:W-:Y:S01]  /*16b10*/  ISETP.GT.AND P5, PT, R0.reuse, 0x99, P3 ;  /* 0x000000990000780c */ /* 0x040fe20001fa4270 */
[----:B------:R0:W-:Y:S01]  /*16b20*/  @P1 STG.E.U16 desc[UR36][R6.64+0x122], R10 ;  /* 0x0001220a06001986 */ /* 0x0001e2000c101524 */
[----:B------:R-:W-:Y:S02]  /*16b30*/  ISETP.GT.AND P1, PT, R0, 0x98, P2 ;  /* 0x000000980000780c */ /* 0x000fe40001724270 */
[----:B------:R-:W-:-:S02]  /*16b40*/  F2FP.F16.F32.PACK_AB R9, RZ, R9 ;  /* 0x00000009ff09723e */ /* 0x000fc400000000ff */
[----:B-1----:R-:W-:Y:S02]  /*16b50*/  PRMT R12, R8, 0x7610, R12 ;  /* 0x00007610080c7816 */ /* 0x002fe4000000000c */
[----:B------:R-:W-:Y:S01]  /*16b60*/  F2FP.F16.F32.PACK_AB R8, RZ, R3 ;  /* 0x00000003ff08723e */ /* 0x000fe200000000ff */
[-C--:B------:R-:W-:Y:S01]  /*16b70*/  FMUL R3, R196, R2.reuse ;  /* 0x00000002c4037220 */ /* 0x080fe20000400000 */
[C---:B------:R-:W-:Y:S01]  /*16b80*/  ISETP.GT.AND P0, PT, R0.reuse, 0x99, P2 ;  /* 0x000000990000780c */ /* 0x040fe20001704270 */
[----:B------:R1:W-:Y:S01]  /*16b90*/  @P4 STG.E.U16 desc[UR36][R4.64+0x130], R11 ;  /* 0x0001300b04004986 */ /* 0x0003e2000c101524 */
[----:B------:R-:W-:Y:S02]  /*16ba0*/  ISETP.GT.AND P4, PT, R0, 0xa0, P3 ;  /* 0x000000a00000780c */ /* 0x000fe40001f84270 */
[----:B------:R-:W-:Y:S02]  /*16bb0*/  PRMT R13, R9, 0x7610, R13 ;  /* 0x00007610090d7816 */ /* 0x000fe4000000000d */
        /* <DEDUP_REMOVED lines=68> */
[----:B------:R-:W-:Y:S02]  /*17000*/  ISETP.GT.AND P1, PT, R0, 0xb8, P2 ;  /* 0x000000b80000780c */ /* 0x000fe40001724270 */
[----:B------:R-:W-:Y:S02]  /*17010*/  F2FP.F16.F32.PACK_AB R8, RZ, R8 ;  /* 0x00000008ff08723e */ /* 0x000fe400000000ff */
[----:B0-----:R-:W-:Y:S01]  /*17020*/  PRMT R10, R9, 0x7610, R10 ;  /* 0x00007610090a7816 */ /* 0x001fe2000000000a */
[-C--:B------:R-:W-:Y:S01]  /*17030*/  FMUL R9, R180, R2.reuse ;  /* 0x00000002b4097220 */ /* 0x080fe20000400000 */
[----:B-1----:R-:W-:Y:S01]  /*17040*/  PRMT R11, R3, 0x7610, R11 ;  /* 0x00007610030b7816 */ /* 0x002fe2000000000b */
[----:B------:R-:W-:Y:S01]  /*17050*/  FMUL R3, R179, R2 ;  /* 0x00000002b3037220 */ /* 0x000fe20000400000 */
[----:B------:R0:W-:Y:S02]  /*17060*/  @P5 STG.E.U16 desc[UR36][R4.64+0x170], R12 ;  /* 0x0001700c04005986 */ /* 0x0001e4000c101524 */
[----:B------:R-:W-:-:S02]  /*17070*/  F2FP.F16.F32.PACK_AB R9, RZ, R9 ;  /* 0x00000009ff09723e */ /* 0x000fc400000000ff */
[C---:B------:R-:W-:Y:S02]  /*17080*/  ISETP.GT.AND P4, PT, R0.reuse, 0xb9, P2 ;  /* 0x000000b90000780c */ /* 0x040fe40001784270 */
[----:B------:R-:W-:Y:S02]  /*17090*/  ISETP.GT.AND P5, PT, R0, 0xc0, P3 ;  /* 0x000000c00000780c */ /* 0x000fe40001fa4270 */
[----:B0-----:R-:W-:Y:S02]  /*170a0*/  PRMT R12, R8, 0x7610, R12 ;  /* 0x00007610080c7816 */ /* 0x001fe4000000000c */
[----:B------:R-:W-:Y:S01]  /*170b0*/  F2FP.F16.F32.PACK_AB R8, RZ, R3 ;  /* 0x00000003ff08723e */ /* 0x000fe200000000ff */
[----:B------:R-:W-:Y:S01]  /*170c0*/  FMUL R3, R178, R2 ;  /* 0x00000002b2037220 */ /* 0x000fe20000400000 */
[----:B------:R-:W-:Y:S01]  /*170d0*/  PRMT R13, R9, 0x7610, R13 ;  /* 0x00007610090d7816 */ /* 0x000fe2000000000d */
[----:B------:R0:W-:Y:S01]  /*170e0*/  @P6 STG.E.U16 desc[UR36][R4.64+0x172], R10 ;  /* 0x0001720a04006986 */ /* 0x0001e2000c101524 */
[----:B------:R-:W-:-:S02]  /*170f0*/  ISETP.GT.AND P0, PT, R0, 0xc1, P3 ;  /* 0x000000c10000780c */ /* 0x000fc40001f04270 */
[----:B------:R-:W-:Y:S01]  /*17100*/  F2FP.F16.F32.PACK_AB R9, RZ, R3 ;  /* 0x00000003ff09723e */ /* 0x000fe200000000ff */
[----:B------:R1:W-:Y:S01]  /*17110*/  @P1 STG.E.U16 desc[UR36][R6.64+0x170], R11 ;  /* 0x0001700b06001986 */ /* 0x0003e2000c101524 */
[-C--:B------:R-:W-:Y:S01]  /*17120*/  FMUL R3, R176, R2.reuse ;  /* 0x00000002b0037220 */ /* 0x080fe20000400000 */
[----:B------:R-:W-:Y:S02]  /*17130*/  ISETP.GT.AND P1, PT, R0, 0xc0, P2 ;  /* 0x000000c00000780c */ /* 0x000fe40001724270 */
        /* <DEDUP_REMOVED lines=40> */
[C---:B------:R-:W-:Y:S01]  /*173c0*/  ISETP.GT.AND P0, PT, R0.reuse, 0xd0, P2 ;  /* 0x000000d00000780c */ /* 0x040fe20001704270 */
        /* <DEDUP_REMOVED lines=11> */
[----:B------:R-:W-:Y:S01]  /*17480*/  ISETP.GT.AND P5, PT, R0, 0xd9, P3 ;  /* 0x000000d90000780c */ /* 0x000fe20001fa4270 */
[----:B------:R-:W-:Y:S01]  /*17490*/  FMUL R8, R166, R2 ;  /* 0x00000002a6087220 */ /* 0x000fe20000400000 */
[----:B------:R-:W-:Y:S01]  /*174a0*/  @P0 STG.E.U16 desc[UR36][R6.64+0x1a0], R14 ;  /* 0x0001a00e06000986 */ /* 0x000fe2000c101524 */
[----:B------:R-:W-:-:S03]  /*174b0*/  ISETP.GT.AND P0, PT, R0, 0xd8, P2 ;  /* 0x000000d80000780c */ /* 0x000fc60001704270 */
[----:B------:R0:W-:Y:S01]  /*174c0*/  @P1 STG.E.U16 desc[UR36][R6.64+0x1a2], R9 ;  /* 0x0001a20906001986 */ /* 0x0001e2000c101524 */
[----:B------:R-:W-:Y:S02]  /*174d0*/  F2FP.F16.F32.PACK_AB R8, RZ, R8 ;  /* 0x00000008ff08723e */ /* 0x000fe400000000ff */
[----:B------:R-:W-:Y:S02]  /*174e0*/  ISETP.GT.AND P1, PT, R0, 0xd9, P2 ;  /* 0x000000d90000780c */ /* 0x000fe40001724270 */
        /* <DEDUP_REMOVED lines=16> */
[----:B------:R1:W-:Y:S01]  /*175f0*/  @P1 STG.E.U16 desc[UR36][R6.64+0x1b2], R10 ;  /* 0x0001b20a06001986 */ /* 0x0003e2000c101524 */
[----:B------:R-:W-:Y:S02]  /*17600*/  ISETP.GT.AND P1, PT, R0, 0xe0, P2 ;  /* 0x000000e00000780c */ /* 0x000fe40001724270 */
[----:B0-----:R-:W-:Y:S02]  /*17610*/  PRMT R12, R8, 0x7610, R12 ;  /* 0x00007610080c7816 */ /* 0x001fe4000000000c */
[----:B------:R-:W-:Y:S01]  /*17620*/  F2FP.F16.F32.PACK_AB R8, RZ, R3 ;  /* 0x00000003ff08723e */ /* 0x000fe200000000ff */
[-C--:B------:R-:W-:Y:S01]  /*17630*/  FMUL R3, R160, R2.reuse ;  /* 0x00000002a0037220 */ /* 0x080fe20000400000 */
[----:B------:R-:W-:Y:S01]  /*17640*/  ISETP.GT.AND P0, PT, R0, 0xe1, P2 ;  /* 0x000000e10000780c */ /* 0x000fe20001704270 */
[----:B------:R0:W-:Y:S01]  /*17650*/  @P4 STG.E.U16 desc[UR36][R4.64+0x1c0], R11 ;  /* 0x0001c00b04004986 */ /* 0x0001e2000c101524 */
[----:B-1----:R-:W-:Y:S02]  /*17660*/  PRMT R10, R9, 0x7610, R10 ;  /* 0x00007610090a7816 */ /* 0x002fe4000000000a */
[----:B------:R-:W-:Y:S01]  /*17670*/  PRMT R13, R8, 0x7610, R13 ;  /* 0x00007610080d7816 */ /* 0x000fe2000000000d */
[----:B------:R-:W-:Y:S01]  /*17680*/  @P5 STG.E.U16 desc[UR36][R4.64+0x1c2], R12 ;  /* 0x0001c20c04005986 */ /* 0x000fe2000c101524 */
[----:B------:R-:W-:Y:S01]  /*17690*/  FMUL R8, R159, R2 ;  /* 0x000000029f087220 */ /* 0x000fe20000400000 */
[----:B------:R-:W-:-:S02]  /*176a0*/  ISETP.GT.AND P4, PT, R0, 0xe8, P3 ;  /* 0x000000e80000780c */ /* 0x000fc40001f84270 */
[----:B------:R-:W-:Y:S01]  /*176b0*/  F2FP.F16.F32.PACK_AB R9, RZ, R3 ;  /* 0x00000003ff09723e */ /* 0x000fe200000000ff */
[----:B------:R-:W-:Y:S01]  /*176c0*/  FMUL R3, R158, R2 ;  /* 0x000000029e037220 */ /* 0x000fe20000400000 */
[C---:B------:R-:W-:Y:S02]  /*176d0*/  ISETP.GT.AND P5, PT, R0.reuse, 0xe9, P3 ;  /* 0x000000e90000780c */ /* 0x040fe40001fa4270 */
[----:B------:R-:W-:Y:S02]  /*176e0*/  ISETP.GT.AND P6, PT, R0, 0xe8, P2 ;  /* 0x000000e80000780c */ /* 0x000fe400017c4270 */
[----:B------:R-:W-:Y:S01]  /*176f0*/  F2FP.F16.F32.PACK_AB R8, RZ, R8 ;  /* 0x00000008ff08723e */ /* 0x000fe200000000ff */
[----:B------:R1:W-:Y:S01]  /*17700*/  @P1 STG.E.U16 desc[UR36][R6.64+0x1c0], R10 ;  /* 0x0001c00a06001986 */ /* 0x0003e2000c101524 */
[----:B------:R-:W-:Y:S02]  /*17710*/  F2FP.F16.F32.PACK_AB R3, RZ, R3 ;  /* 0x00000003ff03723e */ /* 0x000fe400000000ff */
[----:B0-----:R-:W-:-:S02]  /*17720*/  PRMT R11, R8, 0x7610, R11 ;  /* 0x00007610080b7816 */ /* 0x001fc4000000000b */
[----:B------:R-:W-:Y:S01]  /*17730*/  PRMT R18, R3, 0x7610, R18 ;  /* 0x0000761003127816 */ /* 0x000fe20000000012 */
[----:B------:R0:W-:Y:S01]  /*17740*/  @P0 STG.E.U16 desc[UR36][R6.64+0x1c2], R13 ;  /* 0x0001c20d06000986 */ /* 0x0001e2000c101524 */
[----:B-1----:R-:W-:Y:S01]  /*17750*/  PRMT R10, R9, 0x7610, R10 ;  /* 0x00007610090a7816 */ /* 0x002fe2000000000a */
[----:B------:R-:W-:-:S04]  /*17760*/  FMUL R3, R157, R2 ;  /* 0x000000029d037220 */ /* 0x000fc80000400000 */
[----:B------:R-:W-:Y:S01]  /*17770*/  @P4 STG.E.U16 desc[UR36][R4.64+0x1d0], R10 ;  /* 0x0001d00a04004986 */ /* 0x000fe2000c101524 */
[----:B------:R-:W-:-:S03]  /*17780*/  ISETP.GT.AND P4, PT, R0, 0xe9, P2 ;  /* 0x000000e90000780c */ /* 0x000fc60001784270 */
[----:B------:R1:W-:Y:S01]  /*17790*/  @P5 STG.E.U16 desc[UR36][R4.64+0x1d2], R11 ;  /* 0x0001d20b04005986 */ /* 0x0003e2000c101524 */
[----:B------:R-:W-:-:S03]  /*177a0*/  ISETP.GT.AND P5, PT, R0, 0xf0, P3 ;  /* 0x000000f00000780c */ /* 0x000fc60001fa4270 */
[----:B------:R-:W-:Y:S01]  /*177b0*/  @P6 STG.E.U16 desc[UR36][R6.64+0x1d0], R18 ;  /* 0x0001d01206006986 */ /* 0x000fe2000c101524 */
[----:B------:R-:W-:Y:S01]  /*177c0*/  ISETP.GT.AND P6, PT, R0, 0xf1, P3 ;  /* 0x000000f10000780c */ /* 0x000fe20001fc4270 */
[-C--:B------:R-:W-:Y:S01]  /*177d0*/  FMUL R8, R156, R2.reuse ;  /* 0x000000029c087220 */ /* 0x080fe20000400000 */
[----:B------:R-:W-:Y:S01]  /*177e0*/  FMUL R9, R155, R2 ;  /* 0x000000029b097220 */ /* 0x000fe20000400000 */
[----:B0-----:R-:W-:-:S03]  /*177f0*/  F2FP.F16.F32.PACK_AB R13, RZ, R3 ;  /* 0x00000003ff0d723e */ /* 0x001fc600000000ff */
[----:B------:R-:W-:Y:S02]  /*17800*/  F2FP.F16.F32.PACK_AB R14, RZ, R8 ;  /* 0x00000008ff0e723e */ /* 0x000fe400000000ff */
[----:B------:R-:W-:Y:S01]  /*17810*/  F2FP.F16.F32.PACK_AB R15, RZ, R9 ;  /* 0x00000009ff0f723e */ /* 0x000fe200000000ff */
[----:B------:R-:W-:Y:S01]  /*17820*/  @P4 STG.E.U16 desc[UR36][R6.64+0x1d2], R13 ;  /* 0x0001d20d06004986 */ /* 0x000fe2000c101524 */
[----:B------:R-:W-:-:S03]  /*17830*/  ISETP.GT.AND P4, PT, R0, 0xf1, P2 ;  /* 0x000000f10000780c */ /* 0x000fc60001784270 */
[----:B------:R-:W-:Y:S04]  /*17840*/  @P5 STG.E.U16 desc[UR36][R4.64+0x1e0], R14 ;  /* 0x0001e00e04005986 */ /* 0x000fe8000c101524 */
[----:B------:R-:W-:Y:S01]  /*17850*/  @P6 STG.E.U16 desc[UR36][R4.64+0x1e2], R15 ;  /* 0x0001e20f04006986 */ /* 0x000fe2000c101524 */
[----:B------:R-:W-:Y:S01]  /*17860*/  ISETP.GT.AND P6, PT, R0, 0xf0, P2 ;  /* 0x000000f00000780c */ /* 0x000fe200017c4270 */
[-C--:B-1----:R-:W-:Y:S01]  /*17870*/  FMUL R11, R154, R2.reuse ;  /* 0x000000029a0b7220 */ /* 0x082fe20000400000 */
[----:B------:R-:W-:-:S04]  /*17880*/  FMUL R12, R23, R2 ;  /* 0x00000002170c7220 */ /* 0x000fc80000400000 */
[----:B------:R-:W-:Y:S02]  /*17890*/  F2FP.F16.F32.PACK_AB R11, RZ, R11 ;  /* 0x0000000bff0b723e */ /* 0x000fe400000000ff */
[----:B------:R-:W-:Y:S02]  /*178a0*/  F2FP.F16.F32.PACK_AB R12, RZ, R12 ;  /* 0x0000000cff0c723e */ /* 0x000fe400000000ff */
[C---:B------:R-:W-:Y:S02]  /*178b0*/  ISETP.GT.AND P5, PT, R0.reuse, 0xf8, P3 ;  /* 0x000000f80000780c */ /* 0x040fe40001fa4270 */
[----:B------:R-:W-:Y:S01]  /*178c0*/  ISETP.GT.AND P3, PT, R0, 0xf9, P3 ;  /* 0x000000f90000780c */ /* 0x000fe20001f64270 */
[----:B------:R-:W-:Y:S01]  /*178d0*/  @P6 STG.E.U16 desc[UR36][R6.64+0x1e0], R11 ;  /* 0x0001e00b06006986 */ /* 0x000fe2000c101524 */
[----:B------:R-:W-:-:S03]  /*178e0*/  FMUL R10, R22, R2 ;  /* 0x00000002160a7220 */ /* 0x000fc60000400000 */
[----:B------:R0:W-:Y:S01]  /*178f0*/  @P4 STG.E.U16 desc[UR36][R6.64+0x1e2], R12 ;  /* 0x0001e20c06004986 */ /* 0x0001e2000c101524 */
[----:B------:R-:W-:Y:S01]  /*17900*/  ISETP.GT.AND P4, PT, R0, 0xf8, P2 ;  /* 0x000000f80000780c */ /* 0x000fe20001784270 */
[-C--:B------:R-:W-:Y:S01]  /*17910*/  FMUL R9, R21, R2.reuse ;  /* 0x0000000215097220 */ /* 0x080fe20000400000 */
[-C--:B------:R-:W-:Y:S01]  /*17920*/  FMUL R8, R19, R2.reuse ;  /* 0x0000000213087220 */ /* 0x080fe20000400000 */
[----:B------:R-:W-:Y:S01]  /*17930*/  FMUL R3, R20, R2 ;  /* 0x0000000214037220 */ /* 0x000fe20000400000 */
[----:B------:R-:W-:Y:S02]  /*17940*/  F2FP.F16.F32.PACK_AB R10, RZ, R10 ;  /* 0x0000000aff0a723e */ /* 0x000fe400000000ff */
[----:B------:R-:W-:Y:S02]  /*17950*/  ISETP.GT.AND P2, PT, R0, 0xf9, P2 ;  /* 0x000000f90000780c */ /* 0x000fe40001744270 */
[----:B------:R-:W-:Y:S02]  /*17960*/  F2FP.F16.F32.PACK_AB R9, RZ, R9 ;  /* 0x00000009ff09723e */ /* 0x000fe400000000ff */
[----:B------:R-:W-:-:S02]  /*17970*/  F2FP.F16.F32.PACK_AB R8, RZ, R8 ;  /* 0x00000008ff08723e */ /* 0x000fc400000000ff */
[----:B------:R-:W-:Y:S01]  /*17980*/  F2FP.F16.F32.PACK_AB R3, RZ, R3 ;  /* 0x00000003ff03723e */ /* 0x000fe200000000ff */
[----:B------:R-:W-:Y:S01]  /*17990*/  @P5 STG.E.U16 desc[UR36][R4.64+0x1f0], R10 ;  /* 0x0001f00a04005986 */ /* 0x000fe2000c101524 */
[----:B0-----:R-:W-:Y:S01]  /*179a0*/  PRMT R12, R8, 0x7610, R12 ;  /* 0x00007610080c7816 */ /* 0x001fe2000000000c */
[----:B------:R-:W-:Y:S01]  /*179b0*/  @P4 IMAD.MOV.U32 R8, RZ, RZ, R6 ;  /* 0x000000ffff084224 */ /* 0x000fe200078e0006 */
[----:B------:R-:W-:Y:S01]  /*179c0*/  PRMT R11, R3, 0x7610, R11 ;  /* 0x00007610030b7816 */ /* 0x000fe2000000000b */
[----:B------:R0:W-:Y:S01]  /*179d0*/  @P3 STG.E.U16 desc[UR36][R4.64+0x1f2], R9 ;  /* 0x0001f20904003986 */ /* 0x0001e2000c101524 */
[----:B------:R-:W-:Y:S01]  /*179e0*/  USHF.L.U32 UR12, UR8, 0x8, URZ ;  /* 0x00000008080c7899 */ /* 0x000fe2000800063f */
[----:B------:R-:W-:Y:S01]  /*179f0*/  ISETP.GT.AND P1, PT, R153, 0x80, PT ;  /* 0x000000809900780c */ /* 0x000fe20003f24270 */
[----:B------:R-:W-:Y:S01]  /*17a00*/  USHF.L.U64.HI UR11, UR8, 0x8, UR9 ;  /* 0x00000008080b7899 */ /* 0x000fe20008010209 */
[----:B0-----:R-:W-:-:S03]  /*17a10*/  @P4 MOV R9, R7 ;  /* 0x0000000700094202 */ /* 0x001fc60000000f00 */
[----:B------:R-:W-:Y:S02]  /*17a20*/  IMAD.U32 R3, RZ, RZ, UR12 ;  /* 0x0000000cff037e24 */ /* 0x000fe4000f8e00ff */
[----:B------:R0:W-:Y:S01]  /*17a30*/  @P4 STG.E.U16 desc[UR36][R8.64+0x1f0], R11 ;  /* 0x0001f00b08004986 */ /* 0x0001e2000c101524 */
[C---:B------:R-:W-:Y:S02]  /*17a40*/  ISETP.GT.AND P3, PT, R0.reuse, RZ, P1 ;  /* 0x000000ff0000720c */ /* 0x040fe40000f64270 */
[----:B------:R-:W-:Y:S01]  /*17a50*/  ISETP.GT.AND P4, PT, R0, 0x1, P1 ;  /* 0x000000010000780c */ /* 0x000fe20000f84270 */
[-C--:B------:R-:W-:Y:S01]  /*17a60*/  FMUL R24, R24, R2.reuse ;  /* 0x0000000218187220 */ /* 0x080fe20000400000 */
[----:B------:R-:W-:Y:S01]  /*17a70*/  FMUL R25, R25, R2 ;  /* 0x0000000219197220 */ /* 0x000fe20000400000 */
[----:B0-----:R-:W-:Y:S01]  /*17a80*/  @P2 IMAD.MOV.U32 R8, RZ, RZ, R6 ;  /* 0x000000ffff082224 */ /* 0x001fe200078e0006 */
[----:B------:R-:W-:Y:S01]  /*17a90*/  @P2 MOV R9, R7 ;  /* 0x0000000700092202 */ /* 0x000fe20000000f00 */
[----:B------:R-:W-:-:S04]  /*17aa0*/  IMAD.U32 R7, RZ, RZ, UR11 ;  /* 0x0000000bff077e24 */ /* 0x000fc8000f8e00ff */
[----:B------:R0:W-:Y:S01]  /*17ab0*/  @P2 STG.E.U16 desc[UR36][R8.64+0x1f2], R12 ;  /* 0x0001f20c08002986 */ /* 0x0001e2000c101524 */
[C---:B------:R-:W-:Y:S02]  /*17ac0*/  IADD3 R6, P2, P6, R4.reuse, UR5, R3 ;  /* 0x0000000504067c10 */ /* 0x040fe4000fe5e003 */
[----:B------:R-:W-:Y:S02]  /*17ad0*/  IADD3 R4, P5, R4, UR12, RZ ;  /* 0x0000000c04047c10 */ /* 0x000fe4000ffbe0ff */
[----:B------:R-:W-:Y:S02]  /*17ae0*/  IADD3.X R7, R5, UR4, R7, P2, P6 ;  /* 0x0000000405077c10 */ /* 0x000fe400097ec407 */
[----:B------:R-:W-:Y:S02]  /*17af0*/  ISETP.GT.AND P0, PT, R153, 0x88, PT ;  /* 0x000000889900780c */ /* 0x000fe40003f04270 */
[----:B------:R-:W-:Y:S02]  /*17b00*/  F2FP.F16.F32.PACK_AB R24, RZ, R24 ;  /* 0x00000018ff18723e */ /* 0x000fe400000000ff */
[----:B------:R-:W-:-:S02]  /*17b10*/  IADD3.X R5, R5, UR11, RZ, P5, !PT ;  /* 0x0000000b05057c10 */ /* 0x000fc4000affe4ff */
[----:B------:R-:W-:Y:S02]  /*17b20*/  F2FP.F16.F32.PACK_AB R25, RZ, R25 ;  /* 0x00000019ff19723e */ /* 0x000fe400000000ff */
[C---:B------:R-:W-:Y:S01]  /*17b30*/  ISETP.GT.AND P2, PT, R0.reuse, RZ, P0 ;  /* 0x000000ff0000720c */ /* 0x040fe20000744270 */
[----:B------:R-:W-:Y:S01]  /*17b40*/  @P3 STG.E.U16 desc[UR36][R4.64], R24 ;  /* 0x0000001804003986 */ /* 0x000fe2000c101524 */
[----:B------:R-:W-:Y:S01]  /*17b50*/  ISETP.GT.AND P3, PT, R0, 0x1, P0 ;  /* 0x000000010000780c */ /* 0x000fe20000764270 */
[-C--:B------:R-:W-:Y:S02]  /*17b60*/  FMUL R26, R26, R2.reuse ;  /* 0x000000021a1a7220 */ /* 0x080fe40000400000 */
[----:B------:R-:W-:Y:S01]  /*17b70*/  @P4 STG.E.U16 desc[UR36][R4.64+0x2], R25 ;  /* 0x0000021904004986 */ /* 0x000fe2000c101524 */
[----:B------:R-:W-:Y:S01]  /*17b80*/  ISETP.GT.AND P4, PT, R0, 0x8, P1 ;  /* 0x000000080000780c */ /* 0x000fe20000f84270 */
[-C--:B------:R-:W-:Y:S01]  /*17b90*/  FMUL R27, R27, R2.reuse ;  /* 0x000000021b1b7220 */ /* 0x080fe20000400000 */
[----:B0-----:R-:W-:Y:S01]  /*17ba0*/  IADD3 R8, P5, R4, UR5, RZ ;  /* 0x0000000504087c10 */ /* 0x001fe2000ffbe0ff */
[----:B------:R-:W-:Y:S01]  /*17bb0*/  FMUL R28, R28, R2 ;  /* 0x000000021c1c7220 */ /* 0x000fe20000400000 */
[----:B------:R-:W-:-:S02]  /*17bc0*/  F2FP.F16.F32.PACK_AB R26, RZ, R26 ;  /* 0x0000001aff1a723e */ /* 0x000fc400000000ff */
[----:B------:R-:W-:Y:S02]  /*17bd0*/  IADD3.X R9, R5, UR4, RZ, P5, !PT ;  /* 0x0000000405097c10 */ /* 0x000fe4000affe4ff */
[----:B------:R-:W-:Y:S02]  /*17be0*/  F2FP.F16.F32.PACK_AB R27, RZ, R27 ;  /* 0x0000001bff1b723e */ /* 0x000fe400000000ff */
[----:B------:R-:W-:Y:S01]  /*17bf0*/  F2FP.F16.F32.PACK_AB R28, RZ, R28 ;  /* 0x0000001cff1c723e */ /* 0x000fe200000000ff */
[----:B------:R-:W-:Y:S01]  /*17c00*/  @P2 STG.E.U16 desc[UR36][R8.64], R26 ;  /* 0x0000001a08002986 */ /* 0x000fe2000c101524 */
[C---:B------:R-:W-:Y:S02]  /*17c10*/  ISETP.GT.AND P5, PT, R0.reuse, 0x9, P1 ;  /* 0x000000090000780c */ /* 0x040fe40000fa4270 */
[C---:B------:R-:W-:Y:S01]  /*17c20*/  ISETP.GT.AND P2, PT, R0.reuse, 0x8, P0 ;  /* 0x000000080000780c */ /* 0x040fe20000744270 */
[----:B------:R-:W-:Y:S01]  /*17c30*/  @P3 STG.E.U16 desc[UR36][R8.64+0x2], R27 ;  /* 0x0000021b08003986 */ /* 0x000fe2000c101524 */
[-C--:B------:R-:W-:Y:S01]  /*17c40*/  FMUL R29, R29, R2.reuse ;  /* 0x000000021d1d7220 */ /* 0x080fe20000400000 */
[----:B------:R-:W-:Y:S01]  /*17c50*/  ISETP.GT.AND P3, PT, R0, 0x9, P0 ;  /* 0x000000090000780c */ /* 0x000fe20000764270 */
[-C--:B------:R-:W-:Y:S01]  /*17c60*/  FMUL R30, R30, R2.reuse ;  /* 0x000000021e1e7220 */ /* 0x080fe20000400000 */
[----:B------:R-:W-:Y:S01]  /*17c70*/  @P4 STG.E.U16 desc[UR36][R4.64+0x10], R28 ;  /* 0x0000101c04004986 */ /* 0x000fe2000c101524 */
[----:B------:R-:W-:Y:S01]  /*17c80*/  ISETP.GT.AND P4, PT, R0, 0x10, P1 ;  /* 0x000000100000780c */ /* 0x000fe20000f84270 */
[-C--:B------:R-:W-:Y:S01]  /*17c90*/  FMUL R31, R31, R2.reuse ;  /* 0x000000021f1f7220 */ /* 0x080fe20000400000 */
[----:B------:R-:W-:Y:S01]  /*17ca0*/  IADD3 R10, P6, R4, UR5, RZ ;  /* 0x00000005040a7c10 */ /* 0x000fe2000ffde0ff */
[----:B------:R-:W-:Y:S01]  /*17cb0*/  FMUL R32, R32, R2 ;  /* 0x0000000220207220 */ /* 0x000fe20000400000 */
[----:B------:R-:W-:-:S02]  /*17cc0*/  F2FP.F16.F32.PACK_AB R29, RZ, R29 ;  /* 0x0000001dff1d723e */ /* 0x000fc400000000ff */
[----:B------:R-:W-:Y:S02]  /*17cd0*/  F2FP.F16.F32.PACK_AB R30, RZ, R30 ;  /* 0x0000001eff1e723e */ /* 0x000fe400000000ff */
[----:B------:R-:W-:Y:S02]  /*17ce0*/  IADD3.X R11, R5, UR4, RZ, P6, !PT ;  /* 0x00000004050b7c10 */ /* 0x000fe4000b7fe4ff */
[----:B------:R-:W-:Y:S01]  /*17cf0*/  F2FP.F16.F32.PACK_AB R31, RZ, R31 ;  /* 0x0000001fff1f723e */ /* 0x000fe200000000ff */
[----:B------:R-:W-:Y:S01]  /*17d00*/  @P5 STG.E.U16 desc[UR36][R4.64+0x12], R29 ;  /* 0x0000121d04005986 */ /* 0x000fe2000c101524 */
[----:B------:R-:W-:Y:S02]  /*17d10*/  F2FP.F16.F32.PACK_AB R32, RZ, R32 ;  /* 0x00000020ff20723e */ /* 0x000fe400000000ff */
[C---:B------:R-:W-:Y:S01]  /*17d20*/  ISETP.GT.AND P5, PT, R0.reuse, 0x11, P1 ;  /* 0x000000110000780c */ /* 0x040fe20000fa4270 */
[----:B------:R-:W-:Y:S01]  /*17d30*/  @P2 STG.E.U16 desc[UR36][R10.64+0x10], R30 ;  /* 0x0000101e0a002986 */ /* 0x000fe2000c101524 */
[----:B------:R-:W-:Y:S01]  /*17d40*/  ISETP.GT.AND P2, PT, R0, 0x10, P0 ;  /* 0x000000100000780c */ /* 0x000fe20000744270 */
[----:B------:R-:W-:-:S02]  /*17d50*/  FMUL R33, R33, R2 ;  /* 0x0000000221217220 */ /* 0x000fc40000400000 */
[----:B------:R-:W-:Y:S01]  /*17d60*/  @P3 STG.E.U16 desc[UR36][R6.64+0x12], R31 ;  /* 0x0000121f06003986 */ /* 0x000fe2000c101524 */
[----:B------:R-:W-:Y:S01]  /*17d70*/  ISETP.GT.AND P3, PT, R0, 0x11, P0 ;  /* 0x000000110000780c */ /* 0x000fe20000764270 */
[-C--:B------:R-:W-:Y:S02]  /*17d80*/  FMUL R34, R34, R2.reuse ;  /* 0x0000000222227220 */ /* 0x080fe40000400000 */
[----:B------:R-:W-:Y:S01]  /*17d90*/  @P4 STG.E.U16 desc[UR36][R4.64+0x20], R32 ;  /* 0x0000202004004986 */ /* 0x000fe2000c101524 */
[----:B------:R-:W-:Y:S01]  /*17da0*/  ISETP.GT.AND P4, PT, R0, 0x18, P1 ;  /* 0x000000180000780c */ /* 0x000fe20000f84270 */
[-C--:B------:R-:W-:Y:S01]  /*17db0*/  FMUL R35, R35, R2.reuse ;  /* 0x0000000223237220 */ /* 0x080fe20000400000 */
[----:B------:R-:W-:Y:S01]  /*17dc0*/  FMUL R36, R36, R2 ;  /* 0x0000000224247220 */ /* 0x000fe20000400000 */
[----:B------:R-:W-:Y:S02]  /*17dd0*/  F2FP.F16.F32.PACK_AB R33, RZ, R33 ;  /* 0x00000021ff21723e */ /* 0x000fe400000000ff */
[----:B------:R-:W-:-:S02]  /*17de0*/  F2FP.F16.F32.PACK_AB R34, RZ, R34 ;  /* 0x00000022ff22723e */ /* 0x000fc400000000ff */
[----:B------:R-:W-:Y:S01]  /*17df0*/  F2FP.F16.F32.PACK_AB R35, RZ, R35 ;  /* 0x00000023ff23723e */ /* 0x000fe200000000ff */
[----:B------:R-:W-:Y:S01]  /*17e00*/  @P5 STG.E.U16 desc[UR36][R4.64+0x22], R33 ;  /* 0x0000222104005986 */ /* 0x000fe2000c101524 */
[----:B------:R-:W-:Y:S02]  /*17e10*/  F2FP.F16.F32.PACK_AB R36, RZ, R36 ;  /* 0x00000024ff24723e */ /* 0x000fe400000000ff */
[C---:B------:R-:W-:Y:S01]  /*17e20*/  ISETP.GT.AND P5, PT, R0.reuse, 0x19, P1 ;  /* 0x000000190000780c */ /* 0x040fe20000fa4270 */
[----:B------:R-:W-:Y:S01]  /*17e30*/  @P2 STG.E.U16 desc[UR36][R6.64+0x20], R34 ;  /* 0x0000202206002986 */ /* 0x000fe2000c101524 */
[C---:B------:R-:W-:Y:S01]  /*17e40*/  ISETP.GT.AND P2, PT, R0.reuse, 0x18, P0 ;  /* 0x000000180000780c */ /* 0x040fe20000744270 */
[-C--:B------:R-:W-:Y:S02]  /*17e50*/  FMUL R37, R37, R2.reuse ;  /* 0x0000000225257220 */ /* 0x080fe40000400000 */
[----:B------:R-:W-:Y:S01]  /*17e60*/  @P3 STG.E.U16 desc[UR36][R6.64+0x22], R35 ;  /* 0x0000222306003986 */ /* 0x000fe2000c101524 */
[----:B------:R-:W-:Y:S01]  /*17e70*/  ISETP.GT.AND P3, PT, R0, 0x19, P0 ;  /* 0x000000190000780c */ /* 0x000fe20000764270 */
[----:B------:R-:W-:-:S02]  /*17e80*/  FMUL R38, R38, R2 ;  /* 0x0000000226267220 */ /* 0x000fc40000400000 */
[----:B------:R-:W-:Y:S01]  /*17e90*/  @P4 STG.E.U16 desc[UR36][R4.64+0x30], R36 ;  /* 0x0000302404004986 */ /* 0x000fe2000c101524 */
[----:B------:R-:W-:Y:S01]  /*17ea0*/  ISETP.GT.AND P4, PT, R0, 0x20, P1 ;  /* 0x000000200000780c */ /* 0x000fe20000f84270 */
[-C--:B------:R-:W-:Y:S01]  /*17eb0*/  FMUL R39, R39, R2.reuse ;  /* 0x0000000227277220 */ /* 0x080fe20000400000 */
[----:B------:R-:W-:Y:S01]  /*17ec0*/  FMUL R40, R40, R2 ;  /* 0x0000000228287220 */ /* 0x000fe20000400000 */
[----:B------:R-:W-:Y:S02]  /*17ed0*/  F2FP.F16.F32.PACK_AB R37, RZ, R37 ;  /* 0x00000025ff25723e */ /* 0x000fe400000000ff */
[----:B------:R-:W-:Y:S02]  /*17ee0*/  F2FP.F16.F32.PACK_AB R38, RZ, R38 ;  /* 0x00000026ff26723e */ /* 0x000fe400000000ff */
[----:B------:R-:W-:Y:S01]  /*17ef0*/  F2FP.F16.F32.PACK_AB R39, RZ, R39 ;  /* 0x00000027ff27723e */ /* 0x000fe200000000ff */
[----:B------:R-:W-:Y:S01]  /*17f00*/  @P5 STG.E.U16 desc[UR36][R4.64+0x32], R37 ;  /* 0x0000322504005986 */ /* 0x000fe2000c101524 */
[----:B------:R-:W-:-:S02]  /*17f10*/  F2FP.F16.F32.PACK_AB R40, RZ, R40 ;  /* 0x00000028ff28723e */ /* 0x000fc400000000ff */
[C---:B------:R-:W-:Y:S01]  /*17f20*/  ISETP.GT.AND P5, PT, R0.reuse, 0x21, P1 ;  /* 0x000000210000780c */ /* 0x040fe20000fa4270 */
[----:B------:R-:W-:Y:S01]  /*17f30*/  @P2 STG.E.U16 desc[UR36][R6.64+0x30], R38 ;  /* 0x0000302606002986 */ /* 0x000fe2000c101524 */
[C---:B------:R-:W-:Y:S01]  /*17f40*/  ISETP.GT.AND P2, PT, R0.reuse, 0x20, P0 ;  /* 0x000000200000780c */ /* 0x040fe20000744270 */
[-C--:B------:R-:W-:Y:S02]  /*17f50*/  FMUL R41, R41, R2.reuse ;  /* 0x0000000229297220 */ /* 0x080fe40000400000 */
[----:B------:R-:W-:Y:S01]  /*17f60*/  @P3 STG.E.U16 desc[UR36][R6.64+0x32], R39 ;  /* 0x0000322706003986 */ /* 0x000fe2000c101524 */
[----:B------:R-:W-:Y:S01]  /*17f70*/  ISETP.GT.AND P3, PT, R0, 0x21, P0 ;  /* 0x000000210000780c */ /* 0x000fe20000764270 */
[-C--:B------:R-:W-:Y:S02]  /*17f80*/  FMUL R42, R42, R2.reuse ;  /* 0x000000022a2a7220 */ /* 0x080fe40000400000 */
[----:B------:R-:W-:Y:S01]  /*17f90*/  @P4 STG.E.U16 desc[UR36][R4.64+0x40], R40 ;  /* 0x0000402804004986 */ /* 0x000fe2000c101524 */
[----:B------:R-:W-:Y:S01]  /*17fa0*/  ISETP.GT.AND P4, PT, R0, 0x28, P1 ;  /* 0x000000280000780c */ /* 0x000fe20000f84270 */
[-C--:B------:R-:W-:Y:S01]  /*17fb0*/  FMUL R43, R43, R2.reuse ;  /* 0x000000022b2b7220 */ /* 0x080fe20000400000 */
[----:B------:R-:W-:Y:S01]  /*17fc0*/  FMUL R44, R44, R2 ;  /* 0x000000022c2c7220 */ /* 0x000fe20000400000 */
[----:B------:R-:W-:-:S02]  /*17fd0*/  F2FP.F16.F32.PACK_AB R41, RZ, R41 ;  /* 0x00000029ff29723e */ /* 0x000fc400000000ff */
[----:B------:R-:W-:Y:S02]  /*17fe0*/  F2FP.F16.F32.PACK_AB R42, RZ, R42 ;  /* 0x0000002aff2a723e */ /* 0x000fe400000000ff */
        /* <DEDUP_REMOVED lines=357> */
[----:B------:R-:W-:Y:S01]  /*19640*/  ISETP.GT.AND P2, PT, R0, 0xd8, P0 ;  /* 0x000000d80000780c */ /* 0x000fe20000744270 */
[-C--:B------:R-:W-:Y:S02]  /*19650*/  FMUL R133, R133, R2.reuse ;  /* 0x0000000285857220 */ /* 0x080fe40000400000 */
[----:B------:R-:W-:Y:S01]  /*19660*/  @P3 STG.E.U16 desc[UR36][R6.64+0x1a2], R131 ;  /* 0x0001a28306003986 */ /* 0x000fe2000c101524 */
[----:B------:R-:W-:-:S03]  /*19670*/  FMUL R134, R134, R2 ;  /* 0x0000000286867220 */ /* 0x000fc60000400000 */
[----:B------:R-:W-:Y:S01]  /*19680*/  @P4 STG.E.U16 desc[UR36][R4.64+0x1b0], R132 ;  /* 0x0001b08404004986 */ /* 0x000fe2000c101524 */
[C---:B------:R-:W-:Y:S01]  /*19690*/  ISETP.GT.AND P4, PT, R0.reuse, 0xd9, P0 ;  /* 0x000000d90000780c */ /* 0x040fe20000784270 */
[----:B------:R-:W-:Y:S01]  /*196a0*/  FMUL R135, R135, R2 ;  /* 0x0000000287877220 */ /* 0x000fe20000400000 */
[----:B------:R-:W-:Y:S02]  /*196b0*/  F2FP.F16.F32.PACK_AB R133, RZ, R133 ;  /* 0x00000085ff85723e */ /* 0x000fe400000000ff */
[----:B------:R-:W-:Y:S02]  /*196c0*/  F2FP.F16.F32.PACK_AB R134, RZ, R134 ;  /* 0x00000086ff86723e */ /* 0x000fe400000000ff */
[----:B------:R-:W-:Y:S01]  /*196d0*/  F2FP.F16.F32.PACK_AB R135, RZ, R135 ;  /* 0x00000087ff87723e */ /* 0x000fe200000000ff */
[----:B------:R-:W-:Y:S01]  /*196e0*/  @P5 STG.E.U16 desc[UR36][R4.64+0x1b2], R133 ;  /* 0x0001b28504005986 */ /* 0x000fe2000c101524 */
[----:B------:R-:W-:-:S03]  /*196f0*/  ISETP.GT.AND P5, PT, R0, 0xe0, P1 ;  /* 0x000000e00000780c */ /* 0x000fc60000fa4270 */
[----:B------:R-:W-:Y:S01]  /*19700*/  @P2 STG.E.U16 desc[UR36][R6.64+0x1b0], R134 ;  /* 0x0001b08606002986 */ /* 0x000fe2000c101524 */
[----:B------:R-:W-:Y:S01]  /*19710*/  ISETP.GT.AND P2, PT, R0, 0xe1, P1 ;  /* 0x000000e10000780c */ /* 0x000fe20000f44270 */
[-C--:B------:R-:W-:Y:S01]  /*19720*/  FMUL R136, R136, R2.reuse ;  /* 0x0000000288887220 */ /* 0x080fe20000400000 */
[C---:B------:R-:W-:Y:S01]  /*19730*/  ISETP.GT.AND P3, PT, R0.reuse, 0xe0, P0 ;  /* 0x000000e00000780c */ /* 0x040fe20000764270 */
[----:B------:R-:W-:Y:S01]  /*19740*/  @P4 STG.E.U16 desc[UR36][R6.64+0x1b2], R135 ;  /* 0x0001b28706004986 */ /* 0x000fe2000c101524 */
[-C--:B------:R-:W-:Y:S01]  /*19750*/  FMUL R137, R137, R2.reuse ;  /* 0x0000000289897220 */ /* 0x080fe20000400000 */
[----:B------:R-:W-:Y:S01]  /*19760*/  ISETP.GT.AND P4, PT, R0, 0xe1, P0 ;  /* 0x000000e10000780c */ /* 0x000fe20000784270 */
[-C--:B------:R-:W-:Y:S01]  /*19770*/  FMUL R138, R138, R2.reuse ;  /* 0x000000028a8a7220 */ /* 0x080fe20000400000 */
[----:B------:R-:W-:Y:S01]  /*19780*/  FMUL R139, R139, R2 ;  /* 0x000000028b8b7220 */ /* 0x000fe20000400000 */
[----:B------:R-:W-:Y:S02]  /*19790*/  F2FP.F16.F32.PACK_AB R136, RZ, R136 ;  /* 0x00000088ff88723e */ /* 0x000fe400000000ff */
[----:B------:R-:W-:-:S02]  /*197a0*/  F2FP.F16.F32.PACK_AB R137, RZ, R137 ;  /* 0x00000089ff89723e */ /* 0x000fc400000000ff */
[----:B------:R-:W-:Y:S02]  /*197b0*/  F2FP.F16.F32.PACK_AB R138, RZ, R138 ;  /* 0x0000008aff8a723e */ /* 0x000fe400000000ff */
[----:B------:R-:W-:Y:S01]  /*197c0*/  F2FP.F16.F32.PACK_AB R139, RZ, R139 ;  /* 0x0000008bff8b723e */ /* 0x000fe200000000ff */
[----:B------:R-:W-:Y:S01]  /*197d0*/  @P5 STG.E.U16 desc[UR36][R4.64+0x1c0], R136 ;  /* 0x0001c08804005986 */ /* 0x000fe2000c101524 */
[----:B------:R-:W-:-:S03]  /*197e0*/  ISETP.GT.AND P5, PT, R0, 0xe9, P1 ;  /* 0x000000e90000780c */ /* 0x000fc60000fa4270 */
[----:B------:R-:W-:Y:S01]  /*197f0*/  @P2 STG.E.U16 desc[UR36][R4.64+0x1c2], R137 ;  /* 0x0001c28904002986 */ /* 0x000fe2000c101524 */
[C---:B------:R-:W-:Y:S02]  /*19800*/  ISETP.GT.AND P2, PT, R0.reuse, 0xe8, P1 ;  /* 0x000000e80000780c */ /* 0x040fe40000f44270 */
[C---:B------:R-:W-:Y:S01]  /*19810*/  ISETP.GT.AND P6, PT, R0.reuse, 0xe8, P0 ;  /* 0x000000e80000780c */ /* 0x040fe200007c4270 */
[----:B------:R-:W-:Y:S01]  /*19820*/  @P3 STG.E.U16 desc[UR36][R6.64+0x1c0], R138 ;  /* 0x0001c08a06003986 */ /* 0x000fe2000c101524 */
[----:B------:R-:W-:Y:S01]  /*19830*/  ISETP.GT.AND P3, PT, R0, 0xe9, P0 ;  /* 0x000000e90000780c */ /* 0x000fe20000764270 */
[-C--:B------:R-:W-:Y:S01]  /*19840*/  FMUL R140, R140, R2.reuse ;  /* 0x000000028c8c7220 */ /* 0x080fe20000400000 */
[-C--:B------:R-:W-:Y:S01]  /*19850*/  FMUL R141, R141, R2.reuse ;  /* 0x000000028d8d7220 */ /* 0x080fe20000400000 */
[----:B------:R-:W-:Y:S01]  /*19860*/  @P4 STG.E.U16 desc[UR36][R6.64+0x1c2], R139 ;  /* 0x0001c28b06004986 */ /* 0x000fe2000c101524 */
[----:B------:R-:W-:Y:S01]  /*19870*/  ISETP.GT.AND P4, PT, R0, 0xf0, P1 ;  /* 0x000000f00000780c */ /* 0x000fe20000f84270 */
[-C--:B------:R-:W-:Y:S01]  /*19880*/  FMUL R142, R142, R2.reuse ;  /* 0x000000028e8e7220 */ /* 0x080fe20000400000 */
[-C--:B------:R-:W-:Y:S01]  /*19890*/  FMUL R143, R143, R2.reuse ;  /* 0x000000028f8f7220 */ /* 0x080fe20000400000 */
[----:B------:R-:W-:Y:S01]  /*198a0*/  FMUL R144, R144, R2 ;  /* 0x0000000290907220 */ /* 0x000fe20000400000 */
[----:B------:R-:W-:-:S02]  /*198b0*/  F2FP.F16.F32.PACK_AB R140, RZ, R140 ;  /* 0x0000008cff8c723e */ /* 0x000fc400000000ff */
[----:B------:R-:W-:Y:S02]  /*198c0*/  F2FP.F16.F32.PACK_AB R141, RZ, R141 ;  /* 0x0000008dff8d723e */ /* 0x000fe400000000ff */
[----:B------:R-:W-:Y:S02]  /*198d0*/  F2FP.F16.F32.PACK_AB R142, RZ, R142 ;  /* 0x0000008eff8e723e */ /* 0x000fe400000000ff */
[----:B------:R-:W-:Y:S02]  /*198e0*/  F2FP.F16.F32.PACK_AB R143, RZ, R143 ;  /* 0x0000008fff8f723e */ /* 0x000fe400000000ff */
[----:B------:R-:W-:Y:S01]  /*198f0*/  F2FP.F16.F32.PACK_AB R144, RZ, R144 ;  /* 0x00000090ff90723e */ /* 0x000fe200000000ff */
[----:B------:R-:W-:Y:S01]  /*19900*/  @P2 STG.E.U16 desc[UR36][R4.64+0x1d0], R140 ;  /* 0x0001d08c04002986 */ /* 0x000fe2000c101524 */
[----:B------:R-:W-:-:S03]  /*19910*/  ISETP.GT.AND P2, PT, R0, 0xf1, P1 ;  /* 0x000000f10000780c */ /* 0x000fc60000f44270 */
[----:B------:R-:W-:Y:S01]  /*19920*/  @P5 STG.E.U16 desc[UR36][R4.64+0x1d2], R141 ;  /* 0x0001d28d04005986 */ /* 0x000fe2000c101524 */
[----:B------:R-:W-:-:S03]  /*19930*/  ISETP.GT.AND P5, PT, R0, 0xf0, P0 ;  /* 0x000000f00000780c */ /* 0x000fc600007a4270 */
[----:B------:R-:W-:Y:S01]  /*19940*/  @P6 STG.E.U16 desc[UR36][R6.64+0x1d0], R142 ;  /* 0x0001d08e06006986 */ /* 0x000fe2000c101524 */
[----:B------:R-:W-:-:S03]  /*19950*/  FMUL R145, R145, R2 ;  /* 0x0000000291917220 */ /* 0x000fc60000400000 */
[----:B------:R-:W-:Y:S01]  /*19960*/  @P3 STG.E.U16 desc[UR36][R6.64+0x1d2], R143 ;  /* 0x0001d28f06003986 */ /* 0x000fe2000c101524 */
[----:B------:R-:W-:-:S03]  /*19970*/  ISETP.GT.AND P3, PT, R0, 0xf8, P1 ;  /* 0x000000f80000780c */ /* 0x000fc60000f64270 */
[----:B------:R-:W-:Y:S01]  /*19980*/  @P4 STG.E.U16 desc[UR36][R4.64+0x1e0], R144 ;  /* 0x0001e09004004986 */ /* 0x000fe2000c101524 */
[----:B------:R-:W-:Y:S01]  /*19990*/  ISETP.GT.AND P4, PT, R0, 0xf1, P0 ;  /* 0x000000f10000780c */ /* 0x000fe20000784270 */
[-C--:B------:R-:W-:Y:S01]  /*199a0*/  FMUL R146, R146, R2.reuse ;  /* 0x0000000292927220 */ /* 0x080fe20000400000 */
[C---:B------:R-:W-:Y:S01]  /*199b0*/  ISETP.GT.AND P1, PT, R0.reuse, 0xf9, P1 ;  /* 0x000000f90000780c */ /* 0x040fe20000f24270 */
[-C--:B------:R-:W-:Y:S01]  /*199c0*/  FMUL R147, R147, R2.reuse ;  /* 0x0000000293937220 */ /* 0x080fe20000400000 */
[----:B------:R-:W-:Y:S01]  /*199d0*/  ISETP.GT.AND P6, PT, R0, 0xf8, P0 ;  /* 0x000000f80000780c */ /* 0x000fe200007c4270 */
[-C--:B------:R-:W-:Y:S01]  /*199e0*/  FMUL R148, R148, R2.reuse ;  /* 0x0000000294947220 */ /* 0x080fe20000400000 */
[----:B------:R-:W-:Y:S01]  /*199f0*/  FMUL R149, R149, R2 ;  /* 0x0000000295957220 */ /* 0x000fe20000400000 */
[----:B------:R-:W-:Y:S02]  /*19a00*/  F2FP.F16.F32.PACK_AB R145, RZ, R145 ;  /* 0x00000091ff91723e */ /* 0x000fe400000000ff */
[----:B------:R-:W-:-:S02]  /*19a10*/  F2FP.F16.F32.PACK_AB R146, RZ, R146 ;  /* 0x00000092ff92723e */ /* 0x000fc400000000ff */
[----:B------:R-:W-:Y:S02]  /*19a20*/  ISETP.GT.AND P0, PT, R0, 0xf9, P0 ;  /* 0x000000f90000780c */ /* 0x000fe40000704270 */
[----:B------:R-:W-:Y:S01]  /*19a30*/  F2FP.F16.F32.PACK_AB R147, RZ, R147 ;  /* 0x00000093ff93723e */ /* 0x000fe200000000ff */
[----:B------:R-:W-:Y:S01]  /*19a40*/  FMUL R150, R150, R2 ;  /* 0x0000000296967220 */ /* 0x000fe20000400000 */
[----:B------:R-:W-:Y:S02]  /*19a50*/  F2FP.F16.F32.PACK_AB R148, RZ, R148 ;  /* 0x00000094ff94723e */ /* 0x000fe400000000ff */
[----:B------:R-:W-:Y:S01]  /*19a60*/  F2FP.F16.F32.PACK_AB R149, RZ, R149 ;  /* 0x00000095ff95723e */ /* 0x000fe200000000ff */
[----:B------:R-:W-:Y:S01]  /*19a70*/  FMUL R151, R151, R2 ;  /* 0x0000000297977220 */ /* 0x000fe20000400000 */
[----:B------:R-:W-:Y:S01]  /*19a80*/  @P2 STG.E.U16 desc[UR36][R4.64+0x1e2], R145 ;  /* 0x0001e29104002986 */ /* 0x000fe2000c101524 */
[----:B------:R-:W-:-:S03]  /*19a90*/  F2FP.F16.F32.PACK_AB R150, RZ, R150 ;  /* 0x00000096ff96723e */ /* 0x000fc600000000ff */
[----:B------:R-:W-:Y:S01]  /*19aa0*/  @P5 STG.E.U16 desc[UR36][R6.64+0x1e0], R146 ;  /* 0x0001e09206005986 */ /* 0x000fe2000c101524 */
[----:B------:R-:W-:-:S03]  /*19ab0*/  F2FP.F16.F32.PACK_AB R151, RZ, R151 ;  /* 0x00000097ff97723e */ /* 0x000fc600000000ff */
[----:B------:R-:W-:Y:S04]  /*19ac0*/  @P4 STG.E.U16 desc[UR36][R6.64+0x1e2], R147 ;  /* 0x0001e29306004986 */ /* 0x000fe8000c101524 */
[----:B------:R-:W-:Y:S04]  /*19ad0*/  @P3 STG.E.U16 desc[UR36][R4.64+0x1f0], R148 ;  /* 0x0001f09404003986 */ /* 0x000fe8000c101524 */
[----:B------:R0:W-:Y:S02]  /*19ae0*/  @P1 STG.E.U16 desc[UR36][R4.64+0x1f2], R149 ;  /* 0x0001f29504001986 */ /* 0x0001e4000c101524 */
[----:B0-----:R-:W-:Y:S01]  /*19af0*/  @P6 IMAD.MOV.U32 R4, RZ, RZ, R6 ;  /* 0x000000ffff046224 */ /* 0x001fe200078e0006 */
[----:B------:R-:W-:-:S05]  /*19b00*/  @P6 MOV R5, R7 ;  /* 0x0000000700056202 */ /* 0x000fca0000000f00 */
[----:B------:R0:W-:Y:S04]  /*19b10*/  @P6 STG.E.U16 desc[UR36][R4.64+0x1f0], R150 ;  /* 0x0001f09604006986 */ /* 0x0001e8000c101524 */
[----:B------:R0:W-:Y:S02]  /*19b20*/  @P0 STG.E.U16 desc[UR36][R6.64+0x1f2], R151 ;  /* 0x0001f29706000986 */ /* 0x0001e4000c101524 */
.L_x_542:
[----:B------:R-:W-:Y:S05]  /*19b30*/  BSYNC B0 ;  /* 0x0000000000007941 */ /* 0x000fea0003800000 */
.L_x_34:
[----:B0-----:R-:W2:Y:S04]  /*19b40*/  LDL.LU R5, [R1+0x200] ;  /* 0x0002000001057983 */ /* 0x001ea80000300800 */
[----:B------:R-:W2:Y:S01]  /*19b50*/  LDL.LU R4, [R1+0x204] ;  /* 0x0002040001047983 */ /* 0x000ea20000300800 */
[----:B------:R-:W-:Y:S01]  /*19b60*/  ULDC UR4, c[0x0][0xc] ;  /* 0x0000030000047ab9 */ /* 0x000fe20000000800 */
[----:B------:R-:W-:Y:S01]  /*19b70*/  ULDC UR5, c[0x0][0x10] ;  /* 0x0000040000057ab9 */ /* 0x000fe20000000800 */
[----:B-----5:R-:W2:Y:S01]  /*19b80*/  LDC R3, c[0x0][0x14] ;  /* 0x00000500ff037b82 */ /* 0x020ea20000000800 */
[----:B------:R-:W-:Y:S01]  /*19b90*/  UIMAD.WIDE.U32 UR4, UR4, UR5, URZ ;  /* 0x00000005040472a5 */ /* 0x000fe2000f8e003f */
[----:B----4-:R-:W-:Y:S01]  /*19ba0*/  PRMT R0, RZ, 0x7610, R0 ;  /* 0x00007610ff007816 */ /* 0x010fe20000000000 */
[----:B------:R-:W-:Y:S01]  /*19bb0*/  UMOV UR42, 0xffffffff ;  /* 0xffffffff002a7882 */ /* 0x000fe20000000000 */
[----:B------:R-:W-:-:S03]  /*19bc0*/  UMOV UR43, 0xffffffff ;  /* 0xffffffff002b7882 */ /* 0x000fc60000000000 */
[----:B--2---:R-:W-:-:S04]  /*19bd0*/  IMAD.WIDE.U32 R4, R3, UR4, R4 ;  /* 0x0000000403047c25 */ /* 0x004fc8000f8e0004 */
[----:B------:R-:W-:Y:S01]  /*19be0*/  IMAD R3, R3, UR5, RZ ;  /* 0x0000000503037c24 */ /* 0x000fe2000f8e02ff */
[----:B------:R-:W-:Y:S01]  /*19bf0*/  ULDC.64 UR4, c[0x0][0x650] ;  /* 0x0001940000047ab9 */ /* 0x000fe20000000a00 */
[----:B------:R-:W-:Y:S01]  /*19c00*/  IMAD.MOV.U32 R7, RZ, RZ, R4 ;  /* 0x000000ffff077224 */ /* 0x000fe200078e0004 */
[----:B------:R-:W-:Y:S01]  /*19c10*/  ISETP.GE.U32.AND P0, PT, R4, UR4, PT ;  /* 0x0000000404007c0c */ /* 0x000fe2000bf06070 */
[----:B------:R-:W-:-:S05]  /*19c20*/  IMAD.IADD R6, R5, 0x1, R3 ;  /* 0x0000000105067824 */ /* 0x000fca00078e0203 */
[----:B------:R0:W-:Y:S01]  /*19c30*/  STL [R1+0x200], R6 ;  /* 0x0002000601007387 */ /* 0x0001e20000100800 */
[----:B------:R-:W-:-:S03]  /*19c40*/  ISETP.GE.U32.AND.EX P0, PT, R6, UR5, PT, P0 ;  /* 0x0000000506007c0c */ /* 0x000fc6000bf06100 */
[----:B------:R0:W-:Y:S10]  /*19c50*/  STL [R1+0x204], R7 ;  /* 0x0002040701007387 */ /* 0x0001f40000100800 */
[----:B0-----:R-:W-:Y:S05]  /*19c60*/  @P0 BRA `(.L_x_543) ;  /* 0x0000000400880947 */ /* 0x001fea0003800000 */
[----:B------:R-:W0:Y:S01]  /*19c70*/  S2UR UR6, SR_CTAID.X ;  /* 0x00000000000679c3 */ /* 0x000e220000002500 */
[----:B------:R-:W-:Y:S01]  /*19c80*/  ULDC.64 UR12, c[0x0][0x628] ;  /* 0x00018a00000c7ab9 */ /* 0x000fe20000000a00 */
[----:B------:R-:W-:Y:S01]  /*19c90*/  ULDC UR4, c[0x0][0x150] ;  /* 0x0000540000047ab9 */ /* 0x000fe20000000800 */
[----:B------:R-:W-:Y:S01]  /*19ca0*/  ISETP.NE.U32.AND P0, PT, RZ, UR12, PT ;  /* 0x0000000cff007c0c */ /* 0x000fe2000bf05070 */
[----:B------:R-:W-:Y:S01]  /*19cb0*/  ULDC UR15, c[0x0][0x630] ;  /* 0x00018c00000f7ab9 */ /* 0x000fe20000000800 */
[C---:B------:R-:W-:Y:S01]  /*19cc0*/  R2UR UR16, R7.reuse ;  /* 0x00000000071072ca */ /* 0x040fe200000e0000 */
[----:B------:R-:W-:Y:S01]  /*19cd0*/  ULDC UR19, c[0x0][0x154] ;  /* 0x0000550000137ab9 */ /* 0x000fe20000000800 */
[----:B------:R-:W-:Y:S01]  /*19ce0*/  ISETP.NE.AND.EX P0, PT, RZ, UR13, PT, P0 ;  /* 0x0000000dff007c0c */ /* 0x000fe2000bf05300 */
[----:B------:R-:W2:Y:S01]  /*19cf0*/  S2UR UR18, SR_CTAID.Y ;  /* 0x00000000001279c3 */ /* 0x000ea20000002600 */
[----:B------:R-:W-:Y:S02]  /*19d00*/  R2UR UR17, R6 ;  /* 0x00000000061172ca */ /* 0x000fe400000e0000 */
[----:B------:R-:W-:-:S02]  /*19d10*/  R2UR UR10, R7 ;  /* 0x00000000070a72ca */ /* 0x000fc400000e0000 */
[----:B------:R-:W-:Y:S02]  /*19d20*/  R2UR UR11, R6 ;  /* 0x00000000060b72ca */ /* 0x000fe400000e0000 */
[----:B0-----:R-:W-:-:S05]  /*19d30*/  I2FP.F32.U32 R0, UR6 ;  /* 0x0000000600007c45 */ /* 0x001fca0008201000 */
[----:B------:R-:W-:-:S04]  /*19d40*/  FMUL R0, R0, UR4 ;  /* 0x0000000400007c20 */ /* 0x000fc80008400000 */
[----:B------:R0:W4:Y:S01]  /*19d50*/  F2I.U32.TRUNC.NTZ R3, R0 ;  /* 0x0000000000037305 */ /* 0x000122000020f000 */
[----:B--2---:R-:W-:Y:S05]  /*19d60*/  @!P0 BRA `(.L_x_544) ;  /* 0x0000000000308947 */ /* 0x004fea0003800000 */
        /* <DEDUP_REMOVED lines=12> */
.L_x_544:
[----:B------:R-:W-:Y:S01]  /*19e30*/  USHF.R.U64 UR43, UR10, UR15, UR11 ;  /* 0x0000000f0a2b7299 */ /* 0x000fe2000800120b */
[----:B0-----:R-:W-:Y:S01]  /*19e40*/  I2FP.F32.U32 R0, UR18 ;  /* 0x0000001200007c45 */ /* 0x001fe20008201000 */
[----:B------:R-:W-:Y:S02]  /*19e50*/  USHF.R.U32.HI UR4, URZ, UR15, UR11 ;  /* 0x0000000f3f047299 */ /* 0x000fe4000801160b */
[----:B------:R-:W-:Y:S02]  /*19e60*/  UIADD3 UR10, UP0, URZ, -UR43, URZ ;  /* 0x8000002b3f0a7290 */ /* 0x000fe4000ff1e03f */
[----:B------:R-:W-:Y:S01]  /*19e70*/  FMUL R0, R0, UR19 ;  /* 0x0000001300007c20 */ /* 0x000fe20008400000 */
[----:B------:R-:W-:Y:S01]  /*19e80*/  ULDC.64 UR12, c[0x0][0x620] ;  /* 0x00018800000c7ab9 */ /* 0x000fe20000000a00 */
[----:B------:R-:W-:Y:S01]  /*19e90*/  UIADD3.X UR4, URZ, ~UR4, URZ, UP0, !UPT ;  /* 0x800000043f047290 */ /* 0x000fe200087fe43f */
[----:B------:R-:W-:Y:S01]  /*19ea0*/  UMOV UR8, UR16 ;  /* 0x0000001000087c82 */ /* 0x000fe20008000000 */
[----:B------:R-:W-:-:S02]  /*19eb0*/  UMOV UR9, UR17 ;  /* 0x0000001100097c82 */ /* 0x000fc40008000000 */
[----:B------:R-:W-:Y:S01]  /*19ec0*/  UIMAD UR4, UR4, UR12, URZ ;  /* 0x0000000c040472a4 */ /* 0x000fe2000f8e023f */
[----:B------:R-:W0:Y:S01]  /*19ed0*/  F2I.U32.TRUNC.NTZ R0, R0 ;  /* 0x0000000000007305 */ /* 0x000e22000020f000 */
[----:B------:R-:W-:Y:S01]  /*19ee0*/  UIMAD.WIDE.U32 UR8, UR10, UR12, UR8 ;  /* 0x0000000c0a0872a5 */ /* 0x000fe2000f8e0008 */
[----:B----4-:R-:W-:Y:S01]  /*19ef0*/  R2UR UR12, R3 ;  /* 0x00000000030c72ca */ /* 0x010fe200000e0000 */
[----:B------:R-:W-:Y:S01]  /*19f00*/  UIMAD UR10, UR10, UR13, UR4 ;  /* 0x0000000d0a0a72a4 */ /* 0x000fe2000f8e0204 */
[----:B------:R-:W-:Y:S01]  /*19f10*/  ULDC UR11, c[0x0][0x618] ;  /* 0x00018600000b7ab9 */ /* 0x000fe20000000800 */
[----:B------:R-:W-:Y:S02]  /*19f20*/  ULDC UR21, c[0x0][0x658] ;  /* 0x0001960000157ab9 */ /* 0x000fe40000000800 */
[----:B------:R-:W-:Y:S01]  /*19f30*/  UIADD3 UR9, UR9, UR10, URZ ;  /* 0x0000000a09097290 */ /* 0x000fe2000fffe03f */
[----:B------:R-:W-:Y:S01]  /*19f40*/  UMOV UR15, 0xffffffff ;  /* 0xffffffff000f7882 */ /* 0x000fe20000000000 */
[----:B------:R-:W-:Y:S01]  /*19f50*/  ULDC.64 UR4, c[0x0][0x640] ;  /* 0x0001900000047ab9 */ /* 0x000fe20000000a00 */
[----:B------:R-:W-:Y:S01]  /*19f60*/  USHF.L.U32 UR15, UR15, UR21, URZ ;  /* 0x000000150f0f7299 */ /* 0x000fe2000800063f */
[----:B------:R-:W-:Y:S01]  /*19f70*/  ISETP.NE.U32.AND P0, PT, RZ, UR4, PT ;  /* 0x00000004ff007c0c */ /* 0x000fe2000bf05070 */
[----:B------:R-:W-:-:S02]  /*19f80*/  USHF.R.U64 UR16, UR8, UR11, UR9 ;  /* 0x0000000b08107299 */ /* 0x000fc40008001209 */
[----:B------:R-:W-:Y:S01]  /*19f90*/  USHF.R.U32.HI UR8, URZ, UR11, UR9 ;  /* 0x0000000b3f087299 */ /* 0x000fe20008011609 */
[----:B0-----:R-:W-:Y:S01]  /*19fa0*/  R2UR UR14, R0 ;  /* 0x00000000000e72ca */ /* 0x001fe200000e0000 */
[----:B------:R-:W-:Y:S01]  /*19fb0*/  ULDC UR17, c[0x0][0x608] ;  /* 0x0001820000117ab9 */ /* 0x000fe20000000800 */
[----:B------:R-:W-:Y:S01]  /*19fc0*/  ULOP3.LUT UR41, URZ, UR15, URZ, 0x33, !UPT ;  /* 0x0000000f3f297292 */ /* 0x000fe2000f8e333f */
[----:B------:R-:W-:Y:S01]  /*19fd0*/  ISETP.NE.AND.EX P0, PT, RZ, UR5, PT, P0 ;  /* 0x00000005ff007c0c */ /* 0x000fe2000bf05300 */
[----:B------:R-:W-:Y:S02]  /*19fe0*/  USHF.R.U64 UR15, UR16, UR17, UR8 ;  /* 0x00000011100f7299 */ /* 0x000fe40008001208 */
[----:B------:R-:W-:Y:S02]  /*19ff0*/  USHF.R.U32.HI UR8, URZ, UR17, UR8 ;  /* 0x000000113f087299 */ /* 0x000fe40008011608 */
[----:B------:R-:W-:Y:S02]  /*1a000*/  UIADD3 UR12, -UR12, URZ, URZ ;  /* 0x0000003f0c0c7290 */ /* 0x000fe4000fffe13f */
[----:B------:R-:W-:Y:S01]  /*1a010*/  USHF.R.U64 UR17, UR15, UR21, UR8 ;  /* 0x000000150f117299 */ /* 0x000fe20008001208 */
[----:B------:R-:W-:Y:S01]  /*1a020*/  UMOV UR19, 0x1 ;  /* 0x0000000100137882 */ /* 0x000fe20000000000 */
[----:B------:R-:W-:Y:S01]  /*1a030*/  ULDC UR13, c[0x0][0x144] ;  /* 0x00005100000d7ab9 */ /* 0x000fe20000000800 */
[----:B------:R-:W-:Y:S01]  /*1a040*/  ULDC UR7, c[0x0][0x600] ;  /* 0x0001800000077ab9 */ /* 0x000fe20000000800 */
[----:B------:R-:W-:-:S02]  /*1a050*/  USHF.L.U32 UR24, UR19, UR21, URZ ;  /* 0x0000001513187299 */ /* 0x000fc4000800063f */
[----:B------:R-:W-:Y:S02]  /*1a060*/  USHF.R.U32.HI UR8, URZ, UR21, UR8 ;  /* 0x000000153f087299 */ /* 0x000fe40008011608 */
[----:B------:R-:W-:Y:S02]  /*1a070*/  UIMAD UR21, UR13, UR12, UR6 ;  /* 0x0000000c0d1572a4 */ /* 0x000fe4000f8e0206 */
[----:B------:R-:W-:Y:S02]  /*1a080*/  UIADD3 UR20, UR7, -0x1, URZ ;  /* 0xffffffff07147890 */ /* 0x000fe4000fffe03f */
[----:B------:R-:W-:Y:S01]  /*1a090*/  UIADD3 UR19, -UR14, URZ, URZ ;  /* 0x0000003f0e137290 */ /* 0x000fe2000fffe13f */
[----:B------:R-:W-:Y:S01]  /*1a0a0*/  ULDC UR25, c[0x0][0x148] ;  /* 0x0000520000197ab9 */ /* 0x000fe20000000800 */
[----:B------:R-:W-:Y:S01]  /*1a0b0*/  ULDC UR22, c[0x0][0x648] ;  /* 0x0001920000167ab9 */ /* 0x000fe20000000800 */
[----:B------:R-:W-:Y:S01]  /*1a0c0*/  ULDC UR23, c[0x0][0x638] ;  /* 0x00018e0000177ab9 */ /* 0x000fe20000000800 */
        /* <DEDUP_REMOVED lines=14> */
.L_x_545:
[----:B------:R-:W-:Y:S01]  /*1a1b0*/  UISETP.NE.AND UP0, UPT, UR45, URZ, UPT ;  /* 0x0000003f2d00728c */ /* 0x000fe2000bf05270 */
[----:B------:R-:W-:Y:S01]  /*1a1c0*/  MOV R0, 0x1 ;  /* 0x0000000100007802 */ /* 0x000fe20000000f00 */
[----:B------:R-:W-:Y:S02]  /*1a1d0*/  USHF.R.U64 UR4, UR6, UR22, UR8 ;  /* 0x0000001606047299 */ /* 0x000fe40008001208 */
[----:B------:R-:W-:Y:S02]  /*1a1e0*/  ULOP3.LUT UR41, UR15, UR41, URZ, 0xc0, !UPT ;  /* 0x000000290f297292 */ /* 0x000fe4000f8ec03f */
[----:B------:R-:W-:Y:S02]  /*1a1f0*/  UIADD3 UR5, -UR4, URZ, URZ ;  /* 0x0000003f04057290 */ /* 0x000fe4000fffe13f */
[----:B------:R-:W-:Y:S02]  /*1a200*/  UIMAD UR41, UR24, UR4, UR41 ;  /* 0x00000004182972a4 */ /* 0x000fe4000f8e0229 */
[----:B------:R-:W-:-:S02]  /*1a210*/  ULOP3.LUT UR16, UR16, UR20, URZ, 0xc0, !UPT ;  /* 0x0000001410107292 */ /* 0x000fc4000f8ec03f */
[----:B------:R-:W-:Y:S02]  /*1a220*/  @UP0 UIMAD UR21, UR25, UR19, UR18 ;  /* 0x00000013191502a4 */ /* 0x000fe4000f8e0212 */
[----:B------:R-:W-:-:S03]  /*1a230*/  UIMAD UR4, UR5, UR23, UR17 ;  /* 0x00000017050472a4 */ /* 0x000fc6000f8e0211 */
[----:B------:R-:W-:Y:S01]  /*1a240*/  ULDC UR5, c[0x0][0x610] ;  /* 0x0001840000057ab9 */ /* 0x000fe20000000800 */
[----:B------:R-:W-:Y:S02]  /*1a250*/  UIMAD UR4, UR4, UR7, UR16 ;  /* 0x00000007040472a4 */ /* 0x000fe4000f8e0210 */
[----:B------:R-:W-:-:S04]  /*1a260*/  UIMAD UR41, UR41, UR5, UR21 ;  /* 0x00000005292972a4 */ /* 0x000fc8000f8e0215 */
[----:B------:R-:W-:Y:S02]  /*1a270*/  USEL UR42, UR4, UR41, !UP0 ;  /* 0x00000029042a7287 */ /* 0x000fe4000c000000 */
[----:B------:R-:W-:-:S12]  /*1a280*/  USEL UR41, UR41, UR4, !UP0 ;  /* 0x0000000429297287 */ /* 0x000fd8000c000000 */
.L_x_543:
[----:B------:R-:W-:-:S13]  /*1a290*/  LOP3.LUT P0, RZ, R0, 0xff, RZ, 0xc0, !PT ;  /* 0x000000ff00ff7812 */ /* 0x000fda000780c0ff */
[----:B------:R-:W-:Y:S05]  /*1a2a0*/  @P0 BRA `(.L_x_546) ;  /* 0xfffffe7000380947 */ /* 0x000fea000383ffff */
[----:B------:R-:W-:Y:S05]  /*1a2b0*/  EXIT ;  /* 0x000000000000794d */ /* 0x000fea0003800000 */
.L_x_7:
[----:B------:R-:W2:Y:S01]  /*1a2c0*/  LDL R5, [R1+0x204] ;  /* 0x0002040001057983 */ /* 0x000ea20000100800 */
[----:B------:R-:W-:-:S03]  /*1a2d0*/  ULDC.64 UR4, c[0x0][0x650] ;  /* 0x0001940000047ab9 */ /* 0x000fc60000000a00 */
[----:B------:R-:W3:Y:S01]  /*1a2e0*/  LDL R2, [R1+0x200] ;  /* 0x0002000001027983 */ /* 0x000ee20000100800 */
[----:B------:R-:W-:Y:S01]  /*1a2f0*/  PRMT R0, RZ, 0x7610, R0 ;  /* 0x00007610ff007816 */ /* 0x000fe20000000000 */
[----:B------:R-:W-:Y:S01]  /*1a300*/  IMAD.MOV.U32 R4, RZ, RZ, -0x1 ;  /* 0xffffffffff047424 */ /* 0x000fe200078e00ff */
[----:B------:R-:W-:Y:S01]  /*1a310*/  MOV R10, 0xffffffff ;  /* 0xffffffff000a7802 */ /* 0x000fe20000000f00 */
[----:B------:R-:W-:Y:S01]  /*1a320*/  IMAD.MOV.U32 R3, RZ, RZ, -0x1 ;  /* 0xffffffffff037424 */ /* 0x000fe200078e00ff */
[----:B--2---:R-:W-:-:S04]  /*1a330*/  ISETP.GE.U32.AND P0, PT, R5, UR4, PT ;  /* 0x0000000405007c0c */ /* 0x004fc8000bf06070 */
[----:B---3--:R-:W-:-:S13]  /*1a340*/  ISETP.GE.U32.AND.EX P0, PT, R2, UR5, PT, P0 ;  /* 0x0000000502007c0c */ /* 0x008fda000bf06100 */
        /* <DEDUP_REMOVED lines=21> */
.L_x_548:
[----:B------:R-:W-:Y:S01]  /*1a4a0*/  USHF.R.U64 UR4, UR14, UR19, UR15 ;  /* 0x000000130e047299 */ /* 0x000fe2000800120f */
[----:B------:R-:W-:Y:S01]  /*1a4b0*/  R2UR UR7, R2 ;  /* 0x00000000020772ca */ /* 0x000fe200000e0000 */
[----:B------:R-:W-:Y:S02]  /*1a4c0*/  USHF.R.U32.HI UR5, URZ, UR19, UR15 ;  /* 0x000000133f057299 */ /* 0x000fe4000801160f */
[----:B------:R-:W-:Y:S01]  /*1a4d0*/  UIADD3 UR13, UP0, URZ, -UR4, URZ ;  /* 0x800000043f0d7290 */ /* 0x000fe2000ff1e03f */
[----:B------:R-:W-:Y:S01]  /*1a4e0*/  ULDC.64 UR14, c[0x0][0x620] ;  /* 0x00018800000e7ab9 */ /* 0x000fe20000000a00 */
[----:B------:R-:W-:Y:S02]  /*1a4f0*/  UMOV UR6, UR20 ;  /* 0x0000001400067c82 */ /* 0x000fe40008000000 */
[----:B------:R-:W-:Y:S02]  /*1a500*/  UIADD3.X UR5, URZ, ~UR5, URZ, UP0, !UPT ;  /* 0x800000053f057290 */ /* 0x000fe400087fe43f */
[----:B------:R-:W-:-:S02]  /*1a510*/  UISETP.NE.AND UP1, UPT, UR45, URZ, UPT ;  /* 0x0000003f2d00728c */ /* 0x000fc4000bf25270 */
[----:B------:R-:W-:Y:S02]  /*1a520*/  UIMAD UR5, UR5, UR14, URZ ;  /* 0x0000000e050572a4 */ /* 0x000fe4000f8e023f */
[----:B------:R-:W-:Y:S02]  /*1a530*/  UIMAD.WIDE.U32 UR6, UR13, UR14, UR6 ;  /* 0x0000000e0d0672a5 */ /* 0x000fe4000f8e0006 */
[----:B------:R-:W-:Y:S01]  /*1a540*/  UIMAD UR5, UR13, UR15, UR5 ;  /* 0x0000000f0d0572a4 */ /* 0x000fe2000f8e0205 */
[----:B------:R-:W-:Y:S02]  /*1a550*/  ULDC UR14, c[0x0][0x608] ;  /* 0x00018200000e7ab9 */ /* 0x000fe40000000800 */
[----:B------:R-:W-:Y:S01]  /*1a560*/  ULDC UR13, c[0x0][0x618] ;  /* 0x00018600000d7ab9 */ /* 0x000fe20000000800 */
[----:B------:R-:W-:Y:S01]  /*1a570*/  UIADD3 UR5, UR7, UR5, URZ ;  /* 0x0000000507057290 */ /* 0x000fe2000fffe03f */
[----:B------:R-:W-:Y:S01]  /*1a580*/  ULDC UR22, c[0x0][0x658] ;  /* 0x0001960000167ab9 */ /* 0x000fe20000000800 */
[----:B------:R-:W-:-:S02]  /*1a590*/  @UP1 UIMAD UR8, UR11, UR12, UR10 ;  /* 0x0000000c0b0812a4 */ /* 0x000fc4000f8e020a */
[----:B------:R-:W-:Y:S02]  /*1a5a0*/  USHF.R.U64 UR17, UR6, UR13, UR5 ;  /* 0x0000000d06117299 */ /* 0x000fe40008001205 */
[----:B------:R-:W-:Y:S01]  /*1a5b0*/  USHF.R.U32.HI UR5, URZ, UR13, UR5 ;  /* 0x0000000d3f057299 */ /* 0x000fe20008011605 */
[----:B------:R-:W-:Y:S01]  /*1a5c0*/  ULDC.64 UR6, c[0x0][0x640] ;  /* 0x0001900000067ab9 */ /* 0x000fe20000000a00 */
[----:B------:R-:W-:Y:S01]  /*1a5d0*/  UMOV UR10, 0xffffffff ;  /* 0xffffffff000a7882 */ /* 0x000fe20000000000 */
[----:B------:R-:W-:Y:S01]  /*1a5e0*/  ISETP.NE.U32.AND P0, PT, RZ, UR6, PT ;  /* 0x00000006ff007c0c */ /* 0x000fe2000bf05070 */
[----:B------:R-:W-:Y:S02]  /*1a5f0*/  USHF.R.U64 UR18, UR17, UR14, UR5 ;  /* 0x0000000e11127299 */ /* 0x000fe40008001205 */
[----:B------:R-:W-:Y:S01]  /*1a600*/  USHF.R.U32.HI UR5, URZ, UR14, UR5 ;  /* 0x0000000e3f057299 */ /* 0x000fe20008011605 */
[----:B------:R-:W-:Y:S01]  /*1a610*/  ISETP.NE.AND.EX P0, PT, RZ, UR7, PT, P0 ;  /* 0x00000007ff007c0c */ /* 0x000fe2000bf05300 */
[----:B------:R-:W-:-:S02]  /*1a620*/  USHF.L.U32 UR11, UR10, UR22, URZ ;  /* 0x000000160a0b7299 */ /* 0x000fc4000800063f */
[----:B------:R-:W-:Y:S01]  /*1a630*/  USHF.R.U64 UR19, UR18, UR22, UR5 ;  /* 0x0000001612137299 */ /* 0x000fe20008001205 */
[----:B------:R-:W-:Y:S01]  /*1a640*/  ULDC UR20, c[0x0][0x600] ;  /* 0x0001800000147ab9 */ /* 0x000fe20000000800 */
[----:B------:R-:W-:Y:S02]  /*1a650*/  USHF.R.U32.HI UR10, URZ, UR22, UR5 ;  /* 0x000000163f0a7299 */ /* 0x000fe40008011605 */
[----:B------:R-:W-:Y:S02]  /*1a660*/  UIADD3 UR21, UR20, -0x1, URZ ;  /* 0xffffffff14157890 */ /* 0x000fe4000fffe03f */
[----:B------:R-:W-:Y:S01]  /*1a670*/  ULOP3.LUT UR26, URZ, UR11, URZ, 0x33, !UPT ;  /* 0x0000000b3f1a7292 */ /* 0x000fe2000f8e333f */
        /* <DEDUP_REMOVED lines=17> */
.L_x_549:
[----:B------:R-:W-:Y:S01]  /*1a790*/  USHF.R.U64 UR6, UR5, UR23, UR10 ;  /* 0x0000001705067299 */ /* 0x000fe2000800120a */
[----:B------:R-:W-:Y:S01]  /*1a7a0*/  IMAD.MOV.U32 R0, RZ, RZ, 0x1 ;  /* 0x00000001ff007424 */ /* 0x000fe200078e00ff */
[----:B------:R-:W-:Y:S01]  /*1a7b0*/  USHF.L.U32 UR25, UR25, UR22, URZ ;  /* 0x0000001619197299 */ /* 0x000fe2000800063f */
[----:B------:R-:W-:Y:S01]  /*1a7c0*/  IMAD.U32 R10, RZ, RZ, UR4 ;  /* 0x00000004ff0a7e24 */ /* 0x000fe2000f8e00ff */
[----:B------:R-:W-:Y:S02]  /*1a7d0*/  ULOP3.LUT UR5, UR18, UR26, URZ, 0xc0, !UPT ;  /* 0x0000001a12057292 */ /* 0x000fe4000f8ec03f */
[----:B------:R-:W-:Y:S02]  /*1a7e0*/  UIADD3 UR7, -UR6, URZ, URZ ;  /* 0x0000003f06077290 */ /* 0x000fe4000fffe13f */
[----:B------:R-:W-:Y:S02]  /*1a7f0*/  UIMAD UR6, UR25, UR6, UR5 ;  /* 0x00000006190672a4 */ /* 0x000fe4000f8e0205 */
[----:B------:R-:W-:-:S02]  /*1a800*/  ULOP3.LUT UR17, UR17, UR21, URZ, 0xc0, !UPT ;  /* 0x0000001511117292 */ /* 0x000fc4000f8ec03f */
[----:B------:R-:W-:Y:S02]  /*1a810*/  UIMAD UR5, UR7, UR24, UR19 ;  /* 0x00000018070572a4 */ /* 0x000fe4000f8e0213 */
[----:B------:R-:W-:Y:S01]  /*1a820*/  UISETP.NE.AND UP0, UPT, UR45, URZ, UPT ;  /* 0x0000003f2d00728c */ /* 0x000fe2000bf05270 */
[----:B------:R-:W-:Y:S01]  /*1a830*/  ULDC UR7, c[0x0][0x610] ;  /* 0x0001840000077ab9 */ /* 0x000fe20000000800 */
[----:B------:R-:W-:Y:S02]  /*1a840*/  UIMAD UR5, UR5, UR20, UR17 ;  /* 0x00000014050572a4 */ /* 0x000fe4000f8e0211 */
[----:B------:R-:W-:-:S04]  /*1a850*/  UIMAD UR8, UR6, UR7, UR8 ;  /* 0x00000007060872a4 */ /* 0x000fc8000f8e0208 */
[----:B------:R-:W-:Y:S02]  /*1a860*/  USEL UR6, UR5, UR8, !UP0 ;  /* 0x0000000805067287 */ /* 0x000fe4000c000000 */
[----:B------:R-:W-:-:S04]  /*1a870*/  USEL UR8, UR8, UR5, !UP0 ;  /* 0x0000000508087287 */ /* 0x000fc8000c000000 */
[----:B------:R-:W-:Y:S02]  /*1a880*/  MOV R3, UR6 ;  /* 0x0000000600037c02 */ /* 0x000fe40008000f00 */
[----:B------:R-:W-:-:S07]  /*1a890*/  IMAD.U32 R4, RZ, RZ, UR8 ;  /* 0x00000008ff047e24 */ /* 0x000fce000f8e00ff */
.L_x_547:
[----:B------:R-:W-:-:S08]  /*1a8a0*/  NOP ;  /* 0x0000000000007918 */ /* 0x000fd00000000000 */
[----:B0-----:R-:W0:-:S00]  /*1a8b0*/  USETMAXREG.DEALLOC.CTAPOOL 0x18 ;  /* 0x00000018000079c8 */ /* 0x001e0000080e0500 */
[----:B------:R-:W-:-:S13]  /*1a8c0*/  ISETP.NE.AND P0, PT, RZ, UR9, PT ;  /* 0x00000009ff007c0c */ /* 0x000fda000bf05270 */
[----:B------:R-:W-:Y:S05]  /*1a8d0*/  @P0 EXIT ;  /* 0x000000000000094d */ /* 0x000fea0003800000 */
[----:B0-----:R-:W-:Y:S01]  /*1a8e0*/  LOP3.LUT P0, RZ, R0, 0xff, RZ, 0xc0, !PT ;  /* 0x000000ff00ff7812 */ /* 0x001fe2000780c0ff */
[----:B------:R-:W-:Y:S01]  /*1a8f0*/  IMAD.MOV.U32 R0, RZ, RZ, 0x1 ;  /* 0x00000001ff007424 */ /* 0x000fe200078e00ff */
[----:B------:R-:W-:-:S11]  /*1a900*/  MOV R6, RZ ;  /* 0x000000ff00067202 */ /* 0x000fd60000000f00 */
[----:B------:R-:W-:Y:S05]  /*1a910*/  @!P0 BRA `(.L_x_550) ;  /* 0x0000000c00748947 */ /* 0x000fea0003800000 */
[----:B------:R-:W0:Y:S01]  /*1a920*/  S2R R9, SR_CgaCtaId ;  /* 0x0000000000097919 */ /* 0x000e220000008800 */
[----:B------:R-:W-:Y:S01]  /*1a930*/  ULDC UR4, c[0x0][0x28c] ;  /* 0x0000a30000047ab9 */ /* 0x000fe20000000800 */
[----:B------:R-:W-:Y:S01]  /*1a940*/  ULDC UR8, c[0x0][0x658] ;  /* 0x0001960000087ab9 */ /* 0x000fe20000000800 */
[----:B------:R-:W-:Y:S01]  /*1a950*/  UIADD3 UR9, UR4, 0x3f, URZ ;  /* 0x0000003f04097890 */ /* 0x000fe2000fffe03f */
[----:B------:R-:W-:Y:S01]  /*1a960*/  BSSY B0, `(.L_x_550) ;  /* 0x00000d8000007945 */ /* 0x000fe20003800000 */
[----:B------:R-:W-:Y:S01]  /*1a970*/  UMOV UR7, 0xffffffff ;  /* 0xffffffff00077882 */ /* 0x000fe20000000000 */
[----:B------:R-:W-:Y:S01]  /*1a980*/  ULDC UR6, c[0x0][0xc] ;  /* 0x0000030000067ab9 */ /* 0x000fe20000000800 */
[----:B------:R-:W-:Y:S01]  /*1a990*/  USHF.R.S32.HI UR10, URZ, 0x1f, UR9 ;  /* 0x0000001f3f0a7899 */ /* 0x000fe20008011409 */
[----:B------:R-:W-:Y:S01]  /*1a9a0*/  IMAD.MOV.U32 R8, RZ, RZ, 0x1 ;  /* 0x00000001ff087424 */ /* 0x000fe200078e00ff */
[----:B------:R-:W-:Y:S01]  /*1a9b0*/  USHF.L.U32 UR11, UR7, UR8, URZ ;  /* 0x00000008070b7299 */ /* 0x000fe2000800063f */
[----:B------:R-:W-:Y:S01]  /*1a9c0*/  IMAD.MOV.U32 R0, RZ, RZ, 0x1 ;  /* 0x00000001ff007424 */ /* 0x000fe200078e00ff */
[----:B------:R-:W-:Y:S01]  /*1a9d0*/  ULDC UR5, c[0x0][0x600] ;  /* 0x0001800000057ab9 */ /* 0x000fe20000000800 */
[----:B------:R-:W-:Y:S01]  /*1a9e0*/  ULDC UR7, c[0x0][0x10] ;  /* 0x0000040000077ab9 */ /* 0x000fe20000000800 */
[----:B------:R-:W-:Y:S01]  /*1a9f0*/  UMOV UR12, 0x1 ;  /* 0x00000001000c7882 */ /* 0x000fe20000000000 */
[----:B------:R-:W-:Y:S01]  /*1aa00*/  UIADD3 UR4, UR5, -0x1, URZ ;  /* 0xffffffff05047890 */ /* 0x000fe2000fffe03f */
[----:B------:R-:W-:Y:S01]  /*1aa10*/  IMAD.MOV.U32 R6, RZ, RZ, RZ ;  /* 0x000000ffff067224 */ /* 0x000fe200078e00ff */
[----:B------:R-:W-:-:S02]  /*1aa20*/  UIMAD.WIDE.U32 UR6, UR6, UR7, URZ ;  /* 0x00000007060672a5 */ /* 0x000fc4000f8e003f */
[----:B------:R-:W-:Y:S02]  /*1aa30*/  ULEA.HI UR10, UR10, UR9, URZ, 0x6 ;  /* 0x000000090a0a7291 */ /* 0x000fe4000f8f303f */
[----:B------:R-:W-:Y:S02]  /*1aa40*/  USHF.L.U32 UR5, UR12, UR8, URZ ;  /* 0x000000080c057299 */ /* 0x000fe4000800063f */
[----:B------:R-:W-:Y:S01]  /*1aa50*/  USHF.R.S32.HI UR18, URZ, 0x6, UR10 ;  /* 0x000000063f127899 */ /* 0x000fe2000801140a */
[----:B------:R-:W-:Y:S01]  /*1aa60*/  ULDC UR8, c[0x0][0x14] ;  /* 0x0000050000087ab9 */ /* 0x000fe20000000800 */
[----:B------:R-:W-:Y:S02]  /*1aa70*/  ULOP3.LUT UR21, UR40, 0x2, URZ, 0xfc, !UPT ;  /* 0x0000000228157892 */ /* 0x000fe4000f8efc3f */
[----:B------:R-:W-:Y:S02]  /*1aa80*/  UIMAD.WIDE.U32 UR22, UR6, UR8, URZ ;  /* 0x00000008061672a5 */ /* 0x000fe4000f8e003f */
[----:B------:R-:W-:-:S02]  /*1aa90*/  UIMAD UR13, UR7, UR8, URZ ;  /* 0x00000008070d72a4 */ /* 0x000fc4000f8e023f */
[----:B------:R-:W-:Y:S01]  /*1aaa0*/  ULOP3.LUT UR19, URZ, UR11, URZ, 0x33, !UPT ;  /* 0x0000000b3f137292 */ /* 0x000fe2000f8e333f */
[C---:B0-----:R-:W-:Y:S01]  /*1aab0*/  IMAD.SHL.U32 R16, R9.reuse, 0x80, RZ ;  /* 0x0000008009107824 */ /* 0x041fe200078e00ff */
[----:B------:R-:W-:Y:S01]  /*1aac0*/  SHF.L.U32 R9, R9, 0xd, RZ ;  /* 0x0000000d09097819 */ /* 0x000fe200000006ff */
[----:B------:R-:W-:Y:S02]  /*1aad0*/  UIADD3 UR13, UR23, UR13, URZ ;  /* 0x0000000d170d7290 */ /* 0x000fe4000fffe03f */
[----:B------:R-:W-:Y:S01]  /*1aae0*/  UIADD3 UR26, UR18, 0x1, URZ ;  /* 0x00000001121a7890 */ /* 0x000fe2000fffe03f */
[----:B------:R-:W-:Y:S01]  /*1aaf0*/  LOP3.LUT R16, R16, 0x80, RZ, 0xc0, !PT ;  /* 0x0000008010107812 */ /* 0x000fe200078ec0ff */
[----:B------:R-:W-:Y:S01]  /*1ab00*/  ULDC.64 UR24, c[0x0][0x198] ;  /* 0x0000660000187ab9 */ /* 0x000fe20000000a00 */
[----:B------:R-:W-:-:S09]  /*1ab10*/  LOP3.LUT R9, R9, 0x2000, RZ, 0xc0, !PT ;  /* 0x0000200009097812 */ /* 0x000fd200078ec0ff */
.L_x_561:
[----:B------:R-:W-:-:S03]  /*1ab20*/  UMOV UR6, 0xffffffff ;  /* 0xffffffff00067882 */ /* 0x000fc60000000000 */
[----:B------:R-:W-:Y:S05]  /*1ab30*/  BRA.DIV UR6, `(.L_x_551) ;  /* 0x0000000e06b47947 */ /* 0x000fea000b800000 */
[----:B------:R-:W-:-:S13]  /*1ab40*/  ELECT P6, URZ, PT ;  /* 0x00000000003f782f */ /* 0x000fda00038c0000 */
.L_x_571:
[----:B------:R-:W0:Y:S01]  /*1ab50*/  LDC R2, c[0x0][0x28c] ;  /* 0x0000a300ff027b82 */ /* 0x000e220000000800 */
[----:B------:R-:W-:Y:S01]  /*1ab60*/  BSSY B1, `(.L_x_552) ;  /* 0x000003a000017945 */ /* 0x000fe20003800000 */
[----:B0-----:R-:W-:-:S13]  /*1ab70*/  ISETP.LT.OR P6, PT, R2, 0x1, !P6 ;  /* 0x000000010200780c */ /* 0x001fda00077c1670 */
[----:B------:R-:W-:Y:S05]  /*1ab80*/  @P6 BRA `(.L_x_553) ;  /* 0x0000000000dc6947 */ /* 0x000fea0003800000 */
[----:B------:R-:W-:Y:S01]  /*1ab90*/  LEA R2, R3, R16, 0x8 ;  /* 0x0000001003027211 */ /* 0x000fe200078e40ff */
[----:B------:R-:W-:Y:S01]  /*1aba0*/  IMAD.SHL.U32 R3, R4, 0x100, RZ ;  /* 0x0000010004037824 */ /* 0x000fe200078e00ff */
[----:B------:R-:W-:Y:S01]  /*1abb0*/  MOV R13, UR26 ;  /* 0x0000001a000d7c02 */ /* 0x000fe20008000f00 */
[----:B------:R-:W-:Y:S02]  /*1abc0*/  IMAD.MOV.U32 R11, RZ, RZ, RZ ;  /* 0x000000ffff0b7224 */ /* 0x000fe400078e00ff */
[----:B------:R-:W-:Y:S02]  /*1abd0*/  IMAD.MOV.U32 R4, RZ, RZ, R0 ;  /* 0x000000ffff047224 */ /* 0x000fe400078e0000 */
[----:B------:R-:W-:-:S07]  /*1abe0*/  IMAD.MOV.U32 R12, RZ, RZ, R6 ;  /* 0x000000ffff0c7224 */ /* 0x000fce00078e0006 */
.L_x_556:
[----:B------:R-:W0:Y:S01]  /*1abf0*/  S2R R14, SR_CgaCtaId ;  /* 0x00000000000e7919 */ /* 0x000e220000008800 */
[----:B------:R-:W-:Y:S01]  /*1ac00*/  MOV R5, 0x400 ;  /* 0x0000040000057802 */ /* 0x000fe20000000f00 */
[----:B------:R-:W1:Y:S03]  /*1ac10*/  S2R R7, SR_TID.X ;  /* 0x0000000000077919 */ /* 0x000e660000002100 */
[----:B0-----:R-:W-:Y:S02]  /*1ac20*/  LEA R15, R14, R5, 0x18 ;  /* 0x000000050e0f7211 */ /* 0x001fe400078ec0ff */
[----:B------:R-:W-:Y:S02]  /*1ac30*/  SHF.L.U32 R14, R4, 0x1f, RZ ;  /* 0x0000001f040e7819 */ /* 0x000fe400000006ff */
[----:B------:R-:W-:Y:S02]  /*1ac40*/  LEA R5, R12, R15, 0x3 ;  /* 0x0000000f0c057211 */ /* 0x000fe400078e18ff */
[----:B-1----:R-:W-:-:S02]  /*1ac50*/  LOP3.LUT P1, RZ, R7, 0x7f, RZ, 0xc0, !PT ;  /* 0x0000007f07ff7812 */ /* 0x002fc4000782c0ff */
[----:B------:R-:W0:Y:S02]  /*1ac60*/  SYNCS.PHASECHK.TRANS64.TRYWAIT P0, [R5+URZ+0x18], R14 ;  /* 0x0000180e050075a7 */ /* 0x000e24000800017f */
[----:B0-----:R-:W-:Y:S09]  /*1ac70*/  @!P0 BRA `(.L_x_554) ;  /* 0x0000000c00848947 */ /* 0x001ff20003800000 */
.L_x_572:
[----:B0-----:R-:W0:Y:S01]  /*1ac80*/  @!P1 LDC R14, c[0x0][0x500] ;  /* 0x00014000ff0e9b82 */ /* 0x001e220000000800 */
[----:B------:R-:W-:-:S04]  /*1ac90*/  UPRMT UR6, UR21, 0x9910, URZ ;  /* 0x0000991015067896 */ /* 0x000fc8000800003f */
[----:B------:R-:W-:-:S06]  /*1aca0*/  UISETP.NE.AND UP0, UPT, UR6, 0x2, UPT ;  /* 0x000000020600788c */ /* 0x000fcc000bf05270 */
[----:B------:R-:W-:Y:S01]  /*1acb0*/  PLOP3.LUT P0, PT, PT, PT, UP0, 0x80, 0x0 ;  /* 0x000000000000781c */ /* 0x000fe20003f0f008 */
[----:B0-----:R0:W-:-:S12]  /*1acc0*/  @!P1 SYNCS.ARRIVE.TRANS64 RZ, [R5+URZ], R14 ;  /* 0x0000000e05ff99a7 */ /* 0x0011d8000800003f */
[----:B------:R-:W-:Y:S05]  /*1acd0*/  @P0 BRA `(.L_x_555) ;  /* 0x0000000000040947 */ /* 0x000fea0003800000 */
[----:B------:R-:W-:Y:S01]  /*1ace0*/  BPT.TRAP 0x1 ;  /* 0x000000040000795c */ /* 0x000fe20000300000 */
.L_x_555:
[C---:B------:R-:W-:Y:S01]  /*1acf0*/  IMAD R7, R12.reuse, 0x8000, R15 ;  /* 0x000080000c077824 */ /* 0x040fe200078e020f */
[----:B------:R-:W-:Y:S01]  /*1ad00*/  R2UR UR9, R5 ;  /* 0x00000000050972ca */ /* 0x000fe200000e0000 */
[----:B------:R-:W-:Y:S01]  /*1ad10*/  VIADD R13, R13, 0xffffffff ;  /* 0xffffffff0d0d7836 */ /* 0x000fe20000000000 */
[----:B------:R-:W-:Y:S01]  /*1ad20*/  UIADD3 UR6, UP0, UR24, 0xf0, URZ ;  /* 0x000000f018067890 */ /* 0x000fe2000ff1e03f */
[----:B------:R-:W-:Y:S01]  /*1ad30*/  R2UR UR11, R3 ;  /* 0x00000000030b72ca */ /* 0x000fe200000e0000 */
[----:B------:R-:W-:Y:S01]  /*1ad40*/  UIADD3 UR28, UP1, UR24, 0x1f0, URZ ;  /* 0x000001f0181c7890 */ /* 0x000fe2000ff3e03f */
[----:B------:R-:W-:Y:S01]  /*1ad50*/  R2UR UR7, R7 ;  /* 0x00000000070772ca */ /* 0x000fe200000e0000 */
[C---:B------:R-:W-:Y:S01]  /*1ad60*/  IMAD R7, R12.reuse, 0x4000, R9 ;  /* 0x000040000c077824 */ /* 0x040fe200078e0209 */
[----:B------:R-:W-:Y:S01]  /*1ad70*/  R2UR UR10, R11 ;  /* 0x000000000b0a72ca */ /* 0x000fe200000e0000 */
[----:B------:R-:W-:Y:S01]  /*1ad80*/  VIADD R12, R12, 0x1 ;  /* 0x000000010c0c7836 */ /* 0x000fe20000000000 */
[----:B------:R-:W-:Y:S01]  /*1ad90*/  R2UR UR12, R10 ;  /* 0x000000000a0c72ca */ /* 0x000fe200000e0000 */
[----:B------:R-:W-:Y:S01]  /*1ada0*/  UIADD3.X UR29, URZ, UR25, URZ, UP1, !UPT ;  /* 0x000000193f1d7290 */ /* 0x000fe20008ffe43f */
[----:B------:R-:W-:Y:S01]  /*1adb0*/  LEA R7, R7, R15, 0x1 ;  /* 0x0000000f07077211 */ /* 0x000fe200078e08ff */
[----:B------:R-:W-:Y:S01]  /*1adc0*/  UMOV UR14, 0x0 ;  /* 0x00000000000e7882 */ /* 0x000fe20000000000 */
[----:B------:R-:W-:Y:S01]  /*1add0*/  R2UR UR20, R2 ;  /* 0x00000000021472ca */ /* 0x000fe200000e0000 */
[----:B------:R-:W-:Y:S01]  /*1ade0*/  UMOV UR15, 0x10000000 ;  /* 0x10000000000f7882 */ /* 0x000fe20000000000 */
[----:B------:R-:W-:Y:S01]  /*1adf0*/  R2UR UR8, R7 ;  /* 0x00000000070872ca */ /* 0x000fe200000e0000 */
[----:B------:R-:W-:Y:S01]  /*1ae00*/  UMOV UR27, 0x30000 ;  /* 0x00030000001b7882 */ /* 0x000fe20000000000 */
[----:B------:R-:W-:Y:S01]  /*1ae10*/  ISETP.GT.AND P1, PT, R13, 0x1, PT ;  /* 0x000000010d00780c */ /* 0x000fe20003f24270 */
[----:B------:R-:W-:Y:S01]  /*1ae20*/  UIADD3 UR16, UR7, 0x100, URZ ;  /* 0x0000010007107890 */ /* 0x000fe2000fffe03f */
[----:B------:R-:W-:Y:S01]  /*1ae30*/  ISETP.NE.AND P0, PT, R12, 0x3, PT ;  /* 0x000000030c00780c */ /* 0x000fe20003f05270 */
[----:B------:R-:W-:Y:S01]  /*1ae40*/  UIADD3.X UR7, URZ, UR25, URZ, UP0, !UPT ;  /* 0x000000193f077290 */ /* 0x000fe200087fe43f */
[----:B------:R-:W-:-:S02]  /*1ae50*/  IADD3 R11, R11, 0x40, RZ ;  /* 0x000000400b0b7810 */ /* 0x000fc40007ffe0ff */
[----:B0-----:R-:W-:Y:S02]  /*1ae60*/  SEL R5, RZ, 0x1, P0 ;  /* 0x00000001ff057807 */ /* 0x001fe40000000000 */
[----:B------:R-:W-:Y:S02]  /*1ae70*/  SEL R12, R12, RZ, P0 ;  /* 0x000000ff0c0c7207 */ /* 0x000fe40000000000 */
[----:B------:R-:W-:Y:S01]  /*1ae80*/  LOP3.LUT R4, R4, R5, RZ, 0x3c, !PT ;  /* 0x0000000504047212 */ /* 0x000fe200078e3cff */
[----:B------:R-:W-:-:S03]  /*1ae90*/  UIADD3 UR17, UR8, 0x18100, URZ ;  /* 0x0001810008117890 */ /* 0x000fc6000fffe03f */
[----:B------:R-:W-:Y:S02]  /*1aea0*/  UMOV UR8, UR16 ;  /* 0x0000001000087c82 */ /* 0x000fe40008000000 */
[----:B------:R0:W-:Y:S02]  /*1aeb0*/  UTMALDG.3D [UR8], [UR6], desc[UR14] ;  /* 0x00000e08060075b4 */ /* 0x0001e40008011000 */
[----:B0-----:R-:W-:Y:S01]  /*1aec0*/  UMOV UR8, UR17 ;  /* 0x0000001100087c82 */ /* 0x001fe20008000000 */
[----:B------:R-:W-:Y:S02]  /*1aed0*/  UMOV UR11, UR20 ;  /* 0x00000014000b7c82 */ /* 0x000fe40008000000 */
[----:B------:R0:W-:Y:S02]  /*1aee0*/  UTMALDG.3D.MULTICAST [UR8], [UR28], UR27, desc[UR14] ;  /* 0x00000e081c0073b4 */ /* 0x0001e4000801181b */
[----:B0-----:R-:W-:Y:S05]  /*1aef0*/  @P1 BRA `(.L_x_556) ;  /* 0xfffffffc003c1947 */ /* 0x001fea000383ffff */
.L_x_553:
[----:B------:R-:W-:Y:S05]  /*1af00*/  BSYNC B1 ;  /* 0x0000000000017941 */ /* 0x000fea0003800000 */
.L_x_552:
[----:B------:R-:W2:Y:S01]  /*1af10*/  LDL.LU R15, [R1+0x200] ;  /* 0x00020000010f7983 */ /* 0x000ea20000300800 */
[----:B------:R-:W-:Y:S01]  /*1af20*/  LOP3.LUT P0, RZ, R8, 0xff, RZ, 0xc0, !PT ;  /* 0x000000ff08ff7812 */ /* 0x000fe2000780c0ff */
[----:B------:R-:W-:Y:S01]  /*1af30*/  VIADD R6, R6, UR18 ;  /* 0x0000001206067c36 */ /* 0x000fe20008000000 */
[----:B------:R-:W-:Y:S01]  /*1af40*/  ULDC.64 UR6, c[0x0][0x650] ;  /* 0x0001940000067ab9 */ /* 0x000fe20000000a00 */
[----:B------:R-:W3:Y:S01]  /*1af50*/  LDL.LU R14, [R1+0x204] ;  /* 0x00020400010e7983 */ /* 0x000ee20000300800 */
[----:B------:R-:W-:Y:S01]  /*1af60*/  UISETP.GE.U32.AND UP0, UPT, UR18, 0x3, UPT ;  /* 0x000000031200788c */ /* 0x000fe2000bf06070 */
[----:B------:R-:W-:Y:S01]  /*1af70*/  BSSY B1, `(.L_x_557) ;  /* 0x0000074000017945 */ /* 0x000fe20003800000 */
[----:B------:R-:W-:Y:S01]  /*1af80*/  MOV R4, 0xffffffff ;  /* 0xffffffff00047802 */ /* 0x000fe20000000f00 */
[----:B------:R-:W-:Y:S01]  /*1af90*/  IMAD.MOV.U32 R10, RZ, RZ, -0x1 ;  /* 0xffffffffff0a7424 */ /* 0x000fe200078e00ff */
[----:B------:R-:W-:Y:S02]  /*1afa0*/  PRMT R8, RZ, 0x7610, R8 ;  /* 0x00007610ff087816 */ /* 0x000fe40000000008 */
[----:B------:R-:W-:-:S03]  /*1afb0*/  PLOP3.LUT P1, PT, PT, PT, UP0, 0x80, 0x0 ;  /* 0x000000000000781c */ /* 0x000fc60003f2f008 */
[----:B------:R-:W0:Y:S01]  /*1afc0*/  @P0 S2R R3, SR_CgaCtaId ;  /* 0x0000000000030919 */ /* 0x000e220000008800 */
[----:B------:R-:W-:-:S04]  /*1afd0*/  @P0 MOV R2, 0x400 ;  /* 0x0000040000020802 */ /* 0x000fc80000000f00 */
[----:B0-----:R-:W-:-:S04]  /*1afe0*/  @P0 LEA R2, R3, R2, 0x18 ;  /* 0x0000000203020211 */ /* 0x001fc800078ec0ff */
[----:B------:R0:W-:Y:S01]  /*1aff0*/  @P0 SYNCS.ARRIVE.TRANS64.A1T0 RZ, [R2+URZ+0x48], RZ ;  /* 0x000048ff02ff09a7 */ /* 0x0001e2000810003f */
[----:B------:R-:W-:Y:S01]  /*1b000*/  ISETP.GT.U32.AND P0, PT, R6, 0x2, PT ;  /* 0x000000020600780c */ /* 0x000fe20003f04070 */
[----:B0-----:R-:W-:-:S05]  /*1b010*/  IMAD.U32 R2, RZ, RZ, UR18 ;  /* 0x00000012ff027e24 */ /* 0x001fca000f8e00ff */
[----:B------:R-:W-:Y:S01]  /*1b020*/  ISETP.LT.U32.AND P0, PT, R2, 0x3, P0 ;  /* 0x000000030200780c */ /* 0x000fe20000701070 */
[----:B------:R-:W-:-:S05]  /*1b030*/  IMAD.WIDE.U32 R2, R6, -0x55555555, RZ ;  /* 0xaaaaaaab06027825 */ /* 0x000fca00078e00ff */
[----:B------:R-:W-:Y:S02]  /*1b040*/  SHF.R.U32.HI R5, RZ, 0x1, R3 ;  /* 0x00000001ff057819 */ /* 0x000fe40000011603 */
[----:B------:R-:W-:Y:S02]  /*1b050*/  SEL R3, RZ, 0x1, !P0 ;  /* 0x00000001ff037807 */ /* 0x000fe40004000000 */
[----:B------:R-:W-:Y:S01]  /*1b060*/  PRMT R2, RZ, 0x7610, R2 ;  /* 0x00007610ff027816 */ /* 0x000fe20000000002 */
[----:B------:R-:W-:Y:S01]  /*1b070*/  IMAD R6, R5, -0x3, R6 ;  /* 0xfffffffd05067824 */ /* 0x000fe200078e0206 */
[----:B------:R-:W-:Y:S01]  /*1b080*/  LOP3.LUT R0, R0, R3, RZ, 0x3c, !PT ;  /* 0x0000000300007212 */ /* 0x000fe200078e3cff */
[----:B------:R-:W-:-:S03]  /*1b090*/  IMAD.MOV.U32 R3, RZ, RZ, -0x1 ;  /* 0xffffffffff037424 */ /* 0x000fc600078e00ff */
[----:B------:R-:W-:Y:S02]  /*1b0a0*/  @P1 LOP3.LUT R0, R0, 0x1, R5, 0x78, !PT ;  /* 0x0000000100001812 */ /* 0x000fe400078e7805 */
[----:B---3--:R-:W-:-:S04]  /*1b0b0*/  IADD3 R14, P0, R14, UR22, RZ ;  /* 0x000000160e0e7c10 */ /* 0x008fc8000ff1e0ff */
[----:B--2---:R-:W-:Y:S01]  /*1b0c0*/  IADD3.X R15, R15, UR13, RZ, P0, !PT ;  /* 0x0000000d0f0f7c10 */ /* 0x004fe200087fe4ff */
[----:B------:R0:W-:Y:S01]  /*1b0d0*/  STL [R1+0x204], R14 ;  /* 0x0002040e01007387 */ /* 0x0001e20000100800 */
[----:B------:R-:W-:-:S03]  /*1b0e0*/  ISETP.GE.U32.AND P0, PT, R14, UR6, PT ;  /* 0x000000060e007c0c */ /* 0x000fc6000bf06070 */
[----:B------:R0:W-:Y:S01]  /*1b0f0*/  STL [R1+0x200], R15 ;  /* 0x0002000f01007387 */ /* 0x0001e20000100800 */
[----:B------:R-:W-:-:S13]  /*1b100*/  ISETP.GE.U32.AND.EX P0, PT, R15, UR7, PT, P0 ;  /* 0x000000070f007c0c */ /* 0x000fda000bf06100 */
[----:B0-----:R-:W-:Y:S05]  /*1b110*/  @P0 BRA `(.L_x_558) ;  /* 0x0000000400640947 */ /* 0x001fea0003800000 */
[----:B------:R-:W0:Y:S01]  /*1b120*/  S2R R7, SR_CTAID.X ;  /* 0x0000000000077919 */ /* 0x000e220000002500 */
[----:B------:R-:W-:Y:S01]  /*1b130*/  ULDC UR6, c[0x0][0x150] ;  /* 0x0000540000067ab9 */ /* 0x000fe20000000800 */
[----:B------:R-:W1:Y:S01]  /*1b140*/  LDC R4, c[0x0][0x144] ;  /* 0x00005100ff047b82 */ /* 0x000e620000000800 */
[----:B------:R-:W-:Y:S01]  /*1b150*/  UISETP.NE.AND UP0, UPT, UR45, URZ, UPT ;  /* 0x0000003f2d00728c */ /* 0x000fe2000bf05270 */
[----:B------:R-:W2:Y:S01]  /*1b160*/  S2R R5, SR_CTAID.Y ;  /* 0x0000000000057919 */ /* 0x000ea20000002600 */
[----:B------:R-:W-:-:S04]  /*1b170*/  ULDC UR9, c[0x0][0x630] ;  /* 0x00018c0000097ab9 */ /* 0x000fc80000000800 */
[----:B------:R-:W-:Y:S01]  /*1b180*/  PLOP3.LUT P0, PT, PT, PT, UP0, 0x80, 0x0 ;  /* 0x000000000000781c */ /* 0x000fe20003f0f008 */
[----:B------:R-:W3:Y:S01]  /*1b190*/  LDC R12, c[0x0][0x148] ;  /* 0x00005200ff0c7b82 */ /* 0x000ee20000000800 */
[----:B0-----:R-:W-:Y:S02]  /*1b1a0*/  I2FP.F32.U32 R2, R7 ;  /* 0x0000000700027245 */ /* 0x001fe40000201000 */
[----:B--2---:R-:W-:-:S03]  /*1b1b0*/  I2FP.F32.U32 R3, R5 ;  /* 0x0000000500037245 */ /* 0x004fc60000201000 */
[----:B------:R-:W-:Y:S01]  /*1b1c0*/  FMUL R2, R2, UR6 ;  /* 0x0000000602027c20 */ /* 0x000fe20008400000 */
[----:B------:R-:W-:Y:S02]  /*1b1d0*/  ULDC UR6, c[0x0][0x154] ;  /* 0x0000550000067ab9 */ /* 0x000fe40000000800 */
[----:B------:R-:W-:Y:S01]  /*1b1e0*/  FMUL R10, R3, UR6 ;  /* 0x00000006030a7c20 */ /* 0x000fe20008400000 */
[----:B------:R-:W-:Y:S02]  /*1b1f0*/  ULDC.64 UR6, c[0x0][0x628] ;  /* 0x00018a0000067ab9 */ /* 0x000fe40000000a00 */
[----:B------:R-:W0:Y:S08]  /*1b200*/  F2I.U32.TRUNC.NTZ R2, R2 ;  /* 0x0000000200027305 */ /* 0x000e30000020f000 */
[----:B------:R-:W2:Y:S01]  /*1b210*/  F2I.U32.TRUNC.NTZ R10, R10 ;  /* 0x0000000a000a7305 */ /* 0x000ea2000020f000 */
[----:B0-----:R-:W-:Y:S01]  /*1b220*/  IADD3 R3, -R2, RZ, RZ ;  /* 0x000000ff02037210 */ /* 0x001fe20007ffe1ff */
[----:B------:R-:W-:-:S04]  /*1b230*/  IMAD.MOV.U32 R2, RZ, RZ, R14 ;  /* 0x000000ffff027224 */ /* 0x000fc800078e000e */
[----:B-1----:R-:W-:Y:S02]  /*1b240*/  IMAD R7, R4, R3, R7 ;  /* 0x0000000304077224 */ /* 0x002fe400078e0207 */
[----:B--2---:R-:W-:-:S04]  /*1b250*/  IMAD.MOV R3, RZ, RZ, -R10 ;  /* 0x000000ffff037224 */ /* 0x004fc800078e0a0a */
[----:B---3--:R-:W-:Y:S01]  /*1b260*/  @P0 IMAD R7, R12, R3, R5 ;  /* 0x000000030c070224 */ /* 0x008fe200078e0205 */
[----:B------:R-:W-:Y:S02]  /*1b270*/  ISETP.NE.U32.AND P0, PT, RZ, UR6, PT ;  /* 0x00000006ff007c0c */ /* 0x000fe4000bf05070 */
[----:B------:R-:W-:Y:S02]  /*1b280*/  MOV R3, R15 ;  /* 0x0000000f00037202 */ /* 0x000fe40000000f00 */
[----:B------:R-:W-:-:S13]  /*1b290*/  ISETP.NE.AND.EX P0, PT, RZ, UR7, PT, P0 ;  /* 0x00000007ff007c0c */ /* 0x000fda000bf05300 */
[----:B------:R-:W-:Y:S05]  /*1b2a0*/  @!P0 BRA `(.L_x_559) ;  /* 0x0000000000288947 */ /* 0x000fea0003800000 */
[----:B------:R-:W-:Y:S02]  /*1b2b0*/  ULDC UR8, c[0x0][0x634] ;  /* 0x00018d0000087ab9 */ /* 0x000fe40000000800 */
[----:B------:R-:W-:-:S05]  /*1b2c0*/  IADD3 R3, P0, R14, UR8, RZ ;  /* 0x000000080e037c10 */ /* 0x000fca000ff1e0ff */
[----:B------:R-:W-:-:S04]  /*1b2d0*/  IMAD.X R11, RZ, RZ, R15, P0 ;  /* 0x000000ffff0b7224 */ /* 0x000fc800000e060f */
[----:B------:R-:W-:-:S04]  /*1b2e0*/  IMAD.WIDE.U32 R4, R11, UR6, RZ ;  /* 0x000000060b047c25 */ /* 0x000fc8000f8e00ff */
[----:B------:R-:W-:-:S04]  /*1b2f0*/  IMAD.WIDE.U32 R4, P0, R3, UR7, R4 ;  /* 0x0000000703047c25 */ /* 0x000fc8000f800004 */
[----:B------:R-:W-:Y:S01]  /*1b300*/  IMAD.WIDE.U32 R2, R3, UR6, RZ ;  /* 0x0000000603027c25 */ /* 0x000fe2000f8e00ff */
[----:B------:R-:W-:-:S04]  /*1b310*/  MOV R2, R5 ;  /* 0x0000000500027202 */ /* 0x000fc80000000f00 */
[----:B------:R-:W-:Y:S01]  /*1b320*/  IADD3 RZ, P1, R3, R4, RZ ;  /* 0x0000000403ff7210 */ /* 0x000fe20007f3e0ff */
[----:B------:R-:W-:-:S04]  /*1b330*/  IMAD.X R3, RZ, RZ, RZ, P0 ;  /* 0x000000ffff037224 */ /* 0x000fc800000e06ff */
[----:B------:R-:W-:-:S08]  /*1b340*/  IMAD.WIDE.U32.X R2, R11, UR7, R2, P1 ;  /* 0x000000070b027c25 */ /* 0x000fd000088e0402 */
.L_x_559:
[--C-:B------:R-:W-:Y:S01]  /*1b350*/  SHF.R.U64 R10, R2, UR9, R3.reuse ;  /* 0x00000009020a7c19 */ /* 0x100fe20008001203 */
[----:B------:R-:W-:Y:S01]  /*1b360*/  ULDC.64 UR6, c[0x0][0x620] ;  /* 0x0001880000067ab9 */ /* 0x000fe20000000a00 */
[----:B------:R-:W-:Y:S01]  /*1b370*/  SHF.R.U32.HI R2, RZ, UR9, R3 ;  /* 0x00000009ff027c19 */ /* 0x000fe20008011603 */
[----:B------:R-:W-:Y:S01]  /*1b380*/  ULDC.64 UR8, c[0x0][0x640] ;  /* 0x0001900000087ab9 */ /* 0x000fe20000000a00 */
[----:B------:R-:W-:Y:S02]  /*1b390*/  IADD3 R11, P0, RZ, -R10, RZ ;  /* 0x8000000aff0b7210 */ /* 0x000fe40007f1e0ff */
[----:B------:R-:W-:-:S03]  /*1b3a0*/  MOV R3, R15 ;  /* 0x0000000f00037202 */ /* 0x000fc60000000f00 */
[----:B------:R-:W-:Y:S01]  /*1b3b0*/  IMAD.X R2, RZ, RZ, ~R2, P0 ;  /* 0x000000ffff027224 */ /* 0x000fe200000e0e02 */
[----:B------:R-:W-:-:S03]  /*1b3c0*/  ISETP.NE.U32.AND P0, PT, RZ, UR8, PT ;  /* 0x00000008ff007c0c */ /* 0x000fc6000bf05070 */
[----:B------:R-:W-:Y:S01]  /*1b3d0*/  IMAD R2, R2, UR6, RZ ;  /* 0x0000000602027c24 */ /* 0x000fe2000f8e02ff */
[----:B------:R-:W-:-:S03]  /*1b3e0*/  ISETP.NE.AND.EX P0, PT, RZ, UR9, PT, P0 ;  /* 0x00000009ff007c0c */ /* 0x000fc6000bf05300 */
[----:B------:R-:W-:Y:S02]  /*1b3f0*/  IMAD R5, R11, UR7, R2 ;  /* 0x000000070b057c24 */ /* 0x000fe4000f8e0202 */
[----:B------:R-:W-:-:S04]  /*1b400*/  IMAD.MOV.U32 R2, RZ, RZ, R14 ;  /* 0x000000ffff027224 */ /* 0x000fc800078e000e */
[----:B------:R-:W-:Y:S01]  /*1b410*/  IMAD.WIDE.U32 R2, R11, UR6, R2 ;  /* 0x000000060b027c25 */ /* 0x000fe2000f8e0002 */
[----:B------:R-:W-:-:S03]  /*1b420*/  ULDC UR6, c[0x0][0x618] ;  /* 0x0001860000067ab9 */ /* 0x000fc60000000800 */
[----:B------:R-:W-:-:S05]  /*1b430*/  IMAD.IADD R3, R3, 0x1, R5 ;  /* 0x0000000103037824 */ /* 0x000fca00078e0205 */
[--C-:B------:R-:W-:Y:S02]  /*1b440*/  SHF.R.U64 R11, R2, UR6, R3.reuse ;  /* 0x00000006020b7c19 */ /* 0x100fe40008001203 */
[----:B------:R-:W-:Y:S01]  /*1b450*/  SHF.R.U32.HI R2, RZ, UR6, R3 ;  /* 0x00000006ff027c19 */ /* 0x000fe20008011603 */
[----:B------:R-:W-:-:S03]  /*1b460*/  ULDC UR6, c[0x0][0x608] ;  /* 0x0001820000067ab9 */ /* 0x000fc60000000800 */
[--C-:B------:R-:W-:Y:S02]  /*1b470*/  SHF.R.U64 R12, R11, UR6, R2.reuse ;  /* 0x000000060b0c7c19 */ /* 0x100fe40008001202 */
[----:B------:R-:W-:Y:S01]  /*1b480*/  SHF.R.U32.HI R3, RZ, UR6, R2 ;  /* 0x00000006ff037c19 */ /* 0x000fe20008011602 */
[----:B------:R-:W-:-:S03]  /*1b490*/  ULDC UR6, c[0x0][0x658] ;  /* 0x0001960000067ab9 */ /* 0x000fc60000000800 */
[--C-:B------:R-:W-:Y:S02]  /*1b4a0*/  SHF.R.U64 R13, R12, UR6, R3.reuse ;  /* 0x000000060c0d7c19 */ /* 0x100fe40008001203 */
[----:B------:R-:W-:-:S03]  /*1b4b0*/  SHF.R.U32.HI R14, RZ, UR6, R3 ;  /* 0x00000006ff0e7c19 */ /* 0x000fc60008011603 */
[----:B------:R-:W-:Y:S01]  /*1b4c0*/  IMAD.MOV.U32 R2, RZ, RZ, R13 ;  /* 0x000000ffff027224 */ /* 0x000fe200078e000d */
[----:B------:R-:W-:Y:S01]  /*1b4d0*/  MOV R3, R14 ;  /* 0x0000000e00037202 */ /* 0x000fe20000000f00 */
[----:B------:R-:W-:Y:S06]  /*1b4e0*/  @!P0 BRA `(.L_x_560) ;  /* 0x0000000000288947 */ /* 0x000fec0003800000 */
        /* <DEDUP_REMOVED lines=10> */
.L_x_560:
[----:B------:R-:W-:Y:S01]  /*1b590*/  ULDC UR6, c[0x0][0x648] ;  /* 0x0001920000067ab9 */ /* 0x000fe20000000800 */
[----:B------:R-:W-:Y:S01]  /*1b5a0*/  LOP3.LUT R12, R12, UR19, RZ, 0xc0, !PT ;  /* 0x000000130c0c7c12 */ /* 0x000fe2000f8ec0ff */
[----:B------:R-:W-:Y:S01]  /*1b5b0*/  UISETP.NE.AND UP0, UPT, UR45, URZ, UPT ;  /* 0x0000003f2d00728c */ /* 0x000fe2000bf05270 */
[----:B------:R-:W-:Y:S01]  /*1b5c0*/  SHF.R.U64 R3, R2, UR6, R3 ;  /* 0x0000000602037c19 */ /* 0x000fe20008001203 */
[----:B------:R-:W-:Y:S01]  /*1b5d0*/  ULDC UR6, c[0x0][0x638] ;  /* 0x00018e0000067ab9 */ /* 0x000fe20000000800 */
[----:B------:R-:W-:-:S03]  /*1b5e0*/  LOP3.LUT R4, R11, UR4, RZ, 0xc0, !PT ;  /* 0x000000040b047c12 */ /* 0x000fc6000f8ec0ff */
[----:B------:R-:W-:Y:S01]  /*1b5f0*/  IMAD.MOV R2, RZ, RZ, -R3 ;  /* 0x000000ffff027224 */ /* 0x000fe200078e0a03 */
[----:B------:R-:W-:Y:S01]  /*1b600*/  PLOP3.LUT P0, PT, PT, PT, UP0, 0x40, 0x0 ;  /* 0x000000000000781c */ /* 0x000fe20003f0e808 */
[----:B------:R-:W-:Y:S01]  /*1b610*/  IMAD R12, R3, UR5, R12 ;  /* 0x00000005030c7c24 */ /* 0x000fe2000f8e020c */
[----:B------:R-:W-:Y:S01]  /*1b620*/  PLOP3.LUT P1, PT, PT, PT, UP0, 0x40, 0x0 ;  /* 0x000000000000781c */ /* 0x000fe20003f2e808 */
[----:B------:R-:W-:Y:S01]  /*1b630*/  IMAD R13, R2, UR6, R13 ;  /* 0x00000006020d7c24 */ /* 0x000fe2000f8e020d */
[----:B------:R-:W-:Y:S01]  /*1b640*/  ULDC UR6, c[0x0][0x610] ;  /* 0x0001840000067ab9 */ /* 0x000fe20000000800 */
[----:B------:R-:W-:Y:S02]  /*1b650*/  IMAD.MOV.U32 R2, RZ, RZ, 0x1 ;  /* 0x00000001ff027424 */ /* 0x000fe400078e00ff */
[----:B------:R-:W-:Y:S01]  /*1b660*/  IMAD R7, R12, UR6, R7 ;  /* 0x000000060c077c24 */ /* 0x000fe2000f8e0207 */
[----:B------:R-:W-:Y:S02]  /*1b670*/  ULDC UR6, c[0x0][0x600] ;  /* 0x0001800000067ab9 */ /* 0x000fe40000000800 */
[----:B------:R-:W-:-:S05]  /*1b680*/  IMAD R4, R13, UR6, R4 ;  /* 0x000000060d047c24 */ /* 0x000fca000f8e0204 */
[----:B------:R-:W-:Y:S02]  /*1b690*/  SEL R3, R4, R7, P0 ;  /* 0x0000000704037207 */ /* 0x000fe40000000000 */
[----:B------:R-:W-:-:S07]  /*1b6a0*/  SEL R4, R7, R4, P1 ;  /* 0x0000000407047207 */ /* 0x000fce0000800000 */
.L_x_558:
[----:B------:R-:W-:Y:S05]  /*1b6b0*/  BSYNC B1 ;  /* 0x0000000000017941 */ /* 0x000fea0003800000 */
.L_x_557:
[----:B------:R-:W-:-:S13]  /*1b6c0*/  LOP3.LUT P0, RZ, R2, 0xff, RZ, 0xc0, !PT ;  /* 0x000000ff02ff7812 */ /* 0x000fda000780c0ff */
[----:B------:R-:W-:Y:S05]  /*1b6d0*/  @P0 BRA `(.L_x_561) ;  /* 0xfffffff400100947 */ /* 0x000fea000383ffff */
[----:B------:R-:W-:Y:S05]  /*1b6e0*/  BSYNC B0 ;  /* 0x0000000000007941 */ /* 0x000fea0003800000 */
.L_x_550:
[----:B------:R-:W-:-:S03]  /*1b6f0*/  UMOV UR6, 0xffffffff ;  /* 0xffffffff00067882 */ /* 0x000fc60000000000 */
[----:B------:R-:W-:Y:S05]  /*1b700*/  BRA.DIV UR6, `(.L_x_562) ;  /* 0x0000000206f47947 */ /* 0x000fea000b800000 */
[----:B------:R-:W-:-:S13]  /*1b710*/  ELECT P6, URZ, PT ;  /* 0x00000000003f782f */ /* 0x000fda00038c0000 */
.L_x_575:
[----:B------:R-:W-:Y:S04]  /*1b720*/  BSSY B0, `(.L_x_563) ;  /* 0x0000023000007945 */ /* 0x000fe80003800000 */
[----:B------:R-:W-:Y:S05]  /*1b730*/  @!P6 BRA `(.L_x_564) ;  /* 0x000000000084e947 */ /* 0x000fea0003800000 */
[----:B------:R-:W-:-:S04]  /*1b740*/  ULOP3.LUT UR6, UR40, 0x2, URZ, 0xfc, !UPT ;  /* 0x0000000228067892 */ /* 0x000fc8000f8efc3f */
[----:B------:R-:W-:-:S06]  /*1b750*/  UISETP.NE.AND UP0, UPT, UR6, 0x3, UPT ;  /* 0x000000030600788c */ /* 0x000fcc000bf05270 */
[----:B------:R-:W-:-:S13]  /*1b760*/  PLOP3.LUT P0, PT, PT, PT, UP0, 0x80, 0x0 ;  /* 0x000000000000781c */ /* 0x000fda0003f0f008 */
[----:B------:R-:W-:Y:S05]  /*1b770*/  @!P0 BRA `(.L_x_565) ;  /* 0x0000000000048947 */ /* 0x000fea0003800000 */
[----:B------:R-:W-:Y:S01]  /*1b780*/  BPT.TRAP 0x1 ;  /* 0x000000040000795c */ /* 0x000fe20000300000 */
.L_x_565:
[----:B------:R-:W0:Y:S01]  /*1b790*/  S2R R3, SR_CgaCtaId ;  /* 0x0000000000037919 */ /* 0x000e220000008800 */
[----:B------:R-:W-:-:S04]  /*1b7a0*/  MOV R2, 0x400 ;  /* 0x0000040000027802 */ /* 0x000fc80000000f00 */
[----:B0-----:R-:W-:Y:S02]  /*1b7b0*/  LEA R3, R3, R2, 0x18 ;  /* 0x0000000203037211 */ /* 0x001fe400078ec0ff */
[----:B------:R-:W-:Y:S02]  /*1b7c0*/  SHF.L.U32 R2, R0, 0x1f, RZ ;  /* 0x0000001f00027819 */ /* 0x000fe400000006ff */
[----:B------:R-:W-:-:S05]  /*1b7d0*/  IADD3 R3, R3, 0x18, RZ ;  /* 0x0000001803037810 */ /* 0x000fca0007ffe0ff */
[----:B------:R-:W-:-:S04]  /*1b7e0*/  IMAD R5, R6, 0x8, R3 ;  /* 0x0000000806057824 */ /* 0x000fc800078e0203 */
[----:B------:R-:W0:Y:S02]  /*1b7f0*/  SYNCS.PHASECHK.TRANS64.TRYWAIT P0, [R5+URZ], R2 ;  /* 0x00000002050075a7 */ /* 0x000e24000800017f */
[----:B0-----:R-:W-:Y:S05]  /*1b800*/  @!P0 BRA `(.L_x_566) ;  /* 0x0000000000d48947 */ /* 0x001fea0003800000 */
.L_x_576:
[----:B------:R-:W-:-:S05]  /*1b810*/  VIADD R6, R6, 0x1 ;  /* 0x0000000106067836 */ /* 0x000fca0000000000 */
[----:B------:R-:W-:-:S04]  /*1b820*/  ISETP.NE.AND P0, PT, R6, 0x3, PT ;  /* 0x000000030600780c */ /* 0x000fc80003f05270 */
[----:B0-----:R-:W-:Y:S02]  /*1b830*/  SEL R5, RZ, 0x1, P0 ;  /* 0x00000001ff057807 */ /* 0x001fe40000000000 */
[----:B------:R-:W-:Y:S02]  /*1b840*/  SEL R6, R6, RZ, P0 ;  /* 0x000000ff06067207 */ /* 0x000fe40000000000 */
[----:B------:R-:W-:Y:S02]  /*1b850*/  LOP3.LUT R5, R0, R5, RZ, 0x3c, !PT ;  /* 0x0000000500057212 */ /* 0x000fe400078e3cff */
[----:B------:R-:W-:Y:S02]  /*1b860*/  LEA R7, R6, R3, 0x3 ;  /* 0x0000000306077211 */ /* 0x000fe400078e18ff */
[----:B------:R-:W-:-:S04]  /*1b870*/  SHF.L.U32 R0, R5, 0x1f, RZ ;  /* 0x0000001f05007819 */ /* 0x000fc800000006ff */
[----:B------:R-:W0:Y:S02]  /*1b880*/  SYNCS.PHASECHK.TRANS64.TRYWAIT P0, [R7+URZ], R0 ;  /* 0x00000000070075a7 */ /* 0x000e24000800017f */
[----:B0-----:R-:W-:Y:S05]  /*1b890*/  @!P0 BRA `(.L_x_567) ;  /* 0x0000000000c48947 */ /* 0x001fea0003800000 */
.L_x_577:
[----:B0-----:R-:W-:-:S05]  /*1b8a0*/  VIADD R0, R6, 0x1 ;  /* 0x0000000106007836 */ /* 0x001fca0000000000 */
[----:B------:R-:W-:-:S04]  /*1b8b0*/  ISETP.NE.AND P0, PT, R0, 0x3, PT ;  /* 0x000000030000780c */ /* 0x000fc80003f05270 */
[----:B------:R-:W-:Y:S02]  /*1b8c0*/  SEL R2, RZ, 0x1, P0 ;  /* 0x00000001ff027807 */ /* 0x000fe40000000000 */
[----:B------:R-:W-:Y:S02]  /*1b8d0*/  SEL R0, R0, RZ, P0 ;  /* 0x000000ff00007207 */ /* 0x000fe40000000000 */
[----:B------:R-:W-:-:S03]  /*1b8e0*/  LOP3.LUT R2, R5, R2, RZ, 0x3c, !PT ;  /* 0x0000000205027212 */ /* 0x000fc600078e3cff */
[----:B------:R-:W-:Y:S01]  /*1b8f0*/  IMAD R3, R0, 0x8, R3 ;  /* 0x0000000800037824 */ /* 0x000fe200078e0203 */
[----:B------:R-:W-:-:S07]  /*1b900*/  SHF.L.U32 R0, R2, 0x1f, RZ ;  /* 0x0000001f02007819 */ /* 0x000fce00000006ff */
.L_x_568:
[----:B0-----:R0:W1:Y:S02]  /*1b910*/  SYNCS.PHASECHK.TRANS64.TRYWAIT P0, [R3+URZ], R0 ;  /* 0x00000000030075a7 */ /* 0x001064000800017f */
[----:B-1----:R-:W-:Y:S05]  /*1b920*/  @!P0 NANOSLEEP.SYNCS 0x989680 ;  /* 0x009896800000895d */ /* 0x002fea0003900000 */
[----:B------:R-:W1:Y:S02]  /*1b930*/  @!P0 SYNCS.PHASECHK.TRANS64 P0, [R3+URZ], R0 ;  /* 0x00000000030085a7 */ /* 0x000e64000800007f */
[----:B-1----:R-:W-:Y:S05]  /*1b940*/  @!P0 BRA `(.L_x_568) ;  /* 0xfffffffc00f08947 */ /* 0x002fea000383ffff */
.L_x_564:
[----:B------:R-:W-:Y:S05]  /*1b950*/  BSYNC B0 ;  /* 0x0000000000007941 */ /* 0x000fea0003800000 */
.L_x_563:
[----:B------:R-:W-:Y:S05]  /*1b960*/  EXIT ;  /* 0x000000000000794d */ /* 0x000fea0003800000 */
.L_x_21:
[----:B-1----:R1:W2:Y:S02]  /*1b970*/  SYNCS.PHASECHK.TRANS64.TRYWAIT P1, [R4+URZ], R3 ;  /* 0x00000003040075a7 */ /* 0x0022a4000802017f */
[----:B--2---:R-:W-:Y:S05]  /*1b980*/  @!P1 NANOSLEEP.SYNCS 0x989680 ;  /* 0x009896800000995d */ /* 0x004fea0003900000 */
[----:B------:R-:W2:Y:S02]  /*1b990*/  @!P1 SYNCS.PHASECHK.TRANS64 P1, [R4+URZ], R3 ;  /* 0x00000003040095a7 */ /* 0x000ea4000802007f */
[----:B--2---:R-:W-:Y:S05]  /*1b9a0*/  @!P1 BRA `(.L_x_21) ;  /* 0xfffffffc00f09947 */ /* 0x004fea000383ffff */
[----:B------:R-:W-:Y:S05]  /*1b9b0*/  BRA `(.L_x_20) ;  /* 0xfffffe5c00487947 */ /* 0x000fea000383ffff */
.L_x_26:
[----:B-1----:R1:W2:Y:S02]  /*1b9c0*/  SYNCS.PHASECHK.TRANS64.TRYWAIT P1, [R4+URZ], R5 ;  /* 0x00000005040075a7 */ /* 0x0022a4000802017f */
[----:B--2---:R-:W-:Y:S05]  /*1b9d0*/  @!P1 NANOSLEEP.SYNCS 0x989680 ;  /* 0x009896800000995d */ /* 0x004fea0003900000 */
[----:B------:R-:W2:Y:S02]  /*1b9e0*/  @!P1 SYNCS.PHASECHK.TRANS64 P1, [R4+URZ], R5 ;  /* 0x00000005040095a7 */ /* 0x000ea4000802007f */
[----:B--2---:R-:W-:Y:S05]  /*1b9f0*/  @!P1 BRA `(.L_x_26) ;  /* 0xfffffffc00f09947 */ /* 0x004fea000383ffff */
[----:B------:R-:W-:Y:S05]  /*1ba00*/  BRA `(.L_x_25) ;  /* 0xfffffe9000d87947 */ /* 0x000fea000383ffff */
.L_x_551:
[----:B------:R-:W-:Y:S01]  /*1ba10*/  BSSY B1, `(.L_x_569) ;  /* 0x0000006000017945 */ /* 0x000fe20003800000 */
[----:B------:R-:W-:-:S07]  /*1ba20*/  MOV R15, 0xffffffff ;  /* 0xffffffff000f7802 */ /* 0x000fce0000000f00 */
[----:B------:R-:W-:Y:S05]  /*1ba30*/  WARPSYNC.COLLECTIVE R15, `(.L_x_570) ;  /* 0x000000000f0c7348 */ /* 0x000fea0003c00000 */
[----:B------:R-:W-:Y:S02]  /*1ba40*/  ELECT P6, UR62, PT ;  /* 0x00000000003e782f */ /* 0x000fe400038c0000 */
[----:B------:R-:W-:Y:S01]  /*1ba50*/  MOV R14, UR62 ;  /* 0x0000003e000e7c02 */ /* 0x000fe20008000f00 */
[----:B------:R-:W-:Y:S10]  /*1ba60*/  ENDCOLLECTIVE ;  /* 0x000000000000791b */ /* 0x000ff40003800000 */
.L_x_570:
[----:B------:R-:W-:Y:S05]  /*1ba70*/  BSYNC B1 ;  /* 0x0000000000017941 */ /* 0x000fea0003800000 */
.L_x_569:
[----:B------:R-:W-:Y:S05]  /*1ba80*/  BRA `(.L_x_571) ;  /* 0xfffffff000307947 */ /* 0x000fea000383ffff */
.L_x_554:
[----:B0-----:R0:W1:Y:S02]  /*1ba90*/  SYNCS.PHASECHK.TRANS64.TRYWAIT P0, [R5+URZ+0x18], R14 ;  /* 0x0000180e050075a7 */ /* 0x001064000800017f */
[----:B-1----:R-:W-:Y:S05]  /*1baa0*/  @!P0 NANOSLEEP.SYNCS 0x989680 ;  /* 0x009896800000895d */ /* 0x002fea0003900000 */
[----:B------:R-:W1:Y:S02]  /*1bab0*/  @!P0 SYNCS.PHASECHK.TRANS64 P0, [R5+URZ+0x18], R14 ;  /* 0x0000180e050085a7 */ /* 0x000e64000800007f */
[----:B-1----:R-:W-:Y:S05]  /*1bac0*/  @!P0 BRA `(.L_x_554) ;  /* 0xfffffffc00f08947 */ /* 0x002fea000383ffff */
[----:B------:R-:W-:Y:S05]  /*1bad0*/  BRA `(.L_x_572) ;  /* 0xfffffff000687947 */ /* 0x000fea000383ffff */
.L_x_562:
[----:B------:R-:W-:Y:S01]  /*1bae0*/  BSSY B0, `(.L_x_573) ;  /* 0x0000006000007945 */ /* 0x000fe20003800000 */
[----:B------:R-:W-:-:S07]  /*1baf0*/  IMAD.MOV.U32 R15, RZ, RZ, -0x1 ;  /* 0xffffffffff0f7424 */ /* 0x000fce00078e00ff */
[----:B------:R-:W-:Y:S05]  /*1bb00*/  WARPSYNC.COLLECTIVE R15, `(.L_x_574) ;  /* 0x000000000f0c7348 */ /* 0x000fea0003c00000 */
[----:B------:R-:W-:Y:S02]  /*1bb10*/  ELECT P6, UR62, PT ;  /* 0x00000000003e782f */ /* 0x000fe400038c0000 */
[----:B------:R-:W-:Y:S01]  /*1bb20*/  MOV R14, UR62 ;  /* 0x0000003e000e7c02 */ /* 0x000fe20008000f00 */
[----:B------:R-:W-:Y:S10]  /*1bb30*/  ENDCOLLECTIVE ;  /* 0x000000000000791b */ /* 0x000ff40003800000 */
.L_x_574:
[----:B------:R-:W-:Y:S05]  /*1bb40*/  BSYNC B0 ;  /* 0x0000000000007941 */ /* 0x000fea0003800000 */
.L_x_573:
[----:B------:R-:W-:Y:S05]  /*1bb50*/  BRA `(.L_x_575) ;  /* 0xfffffff800f07947 */ /* 0x000fea000383ffff */
.L_x_566:
[----:B0-----:R0:W1:Y:S02]  /*1bb60*/  SYNCS.PHASECHK.TRANS64.TRYWAIT P0, [R5+URZ], R2 ;  /* 0x00000002050075a7 */ /* 0x001064000800017f */
[----:B-1----:R-:W-:Y:S05]  /*1bb70*/  @!P0 NANOSLEEP.SYNCS 0x989680 ;  /* 0x009896800000895d */ /* 0x002fea0003900000 */
[----:B------:R-:W1:Y:S02]  /*1bb80*/  @!P0 SYNCS.PHASECHK.TRANS64 P0, [R5+URZ], R2 ;  /* 0x00000002050085a7 */ /* 0x000e64000800007f */
[----:B-1----:R-:W-:Y:S05]  /*1bb90*/  @!P0 BRA `(.L_x_566) ;  /* 0xfffffffc00f08947 */ /* 0x002fea000383ffff */
[----:B------:R-:W-:Y:S05]  /*1bba0*/  BRA `(.L_x_576) ;  /* 0xfffffffc00187947 */ /* 0x000fea000383ffff */
.L_x_567:
[----:B0-----:R0:W1:Y:S02]  /*1bbb0*/  SYNCS.PHASECHK.TRANS64.TRYWAIT P0, [R7+URZ], R0 ;  /* 0x00000000070075a7 */ /* 0x001064000800017f */
[----:B-1----:R-:W-:Y:S05]  /*1bbc0*/  @!P0 NANOSLEEP.SYNCS 0x989680 ;  /* 0x009896800000895d */ /* 0x002fea0003900000 */
[----:B------:R-:W1:Y:S02]  /*1bbd0*/  @!P0 SYNCS.PHASECHK.TRANS64 P0, [R7+URZ], R0 ;  /* 0x00000000070085a7 */ /* 0x000e64000800007f */
[----:B-1----:R-:W-:Y:S05]  /*1bbe0*/  @!P0 BRA `(.L_x_567) ;  /* 0xfffffffc00f08947 */ /* 0x002fea000383ffff */
[----:B------:R-:W-:Y:S05]  /*1bbf0*/  BRA `(.L_x_577) ;  /* 0xfffffffc00287947 */ /* 0x000fea000383ffff */
.L_x_578:
[----:B------:R-:W-:-:S00]  /*1bc00*/  BRA `(.L_x_578) ;  /* 0xfffffffc00fc7947 */ /* 0x000fc0000383ffff */
[----:B------:R-:W-:-:S00]  /*1bc10*/  NOP ;  /* 0x0000000000007918 */ /* 0x000fc00000000000 */
        /* <DEDUP_REMOVED lines=14> */
.L_x_579:


//--------------------- .nv.global.init           --------------------------
	.section	.nv.global.init,"aw",@progbits
.nv.global.init:
	.type		$str$22,@object
	.size		$str$22,($str$23 - $str$22)
$str$22:
        /*0000*/ 	.byte	0x6b, 0x5f, 0x74, 0x69, 0x6c, 0x65, 0x5f, 0x63, 0x6f, 0x75, 0x6e, 0x74, 0x20, 0x3e, 0x3d, 0x20
        /*0010*/ 	.byte	0x31, 0x00
	.type		$str$23,@object
	.size		$str$23,(__unnamed_1 - $str$23)
$str$23:
        /*0012*/ 	.byte	0x2f, 0x74, 0x6d, 0x70, 0x2f, 0x63, 0x75, 0x74, 0x6c, 0x61, 0x73, 0x73, 0x5f, 0x73, 0x77, 0x65
        /*0022*/ 	.byte	0x65, 0x70, 0x5f, 0x73, 0x72, 0x63, 0x2f, 0x69, 0x6e, 0x63, 0x6c, 0x75, 0x64, 0x65, 0x2f, 0x63
        /*0032*/ 	.byte	0x75, 0x74, 0x6c, 0x61, 0x73, 0x73, 0x2f, 0x67, 0x65, 0x6d, 0x6d, 0x2f, 0x63, 0x6f, 0x6c, 0x6c
        /*0042*/ 	.byte	0x65, 0x63, 0x74, 0x69, 0x76, 0x65, 0x2f, 0x73, 0x6d, 0x39, 0x30, 0x5f, 0x6d, 0x6d, 0x61, 0x5f
        /*0052*/ 	.byte	0x74, 0x6d, 0x61, 0x5f, 0x67, 0x6d, 0x6d, 0x61, 0x5f, 0x73, 0x73, 0x5f, 0x77, 0x61, 0x72, 0x70
        /*0062*/ 	.byte	0x73, 0x70, 0x65, 0x63, 0x69, 0x61, 0x6c, 0x69, 0x7a, 0x65, 0x64, 0x2e, 0x68, 0x70, 0x70, 0x00
	.type		__unnamed_1,@object
	.size		__unnamed_1,(.L_0 - __unnamed_1)
__unnamed_1:
        /* <DEDUP_REMOVED lines=181> */
        /*0bc2*/ 	.byte	0x65, 0x6e, 0x74, 0x69, 0x74, 0x79, 0x5d, 0x00
.L_0:


//--------------------- .nv.shared._ZN7cutlass13device_kernelINS_4gemm6kernel13GemmUniversalIN4cute5tupleIJiiiiEEENS1_10collective13CollectiveMmaINS1_34MainloopSm90TmaGmmaWarpSpecializedILi3ENS5_IJNS4_1CILi2EEENSA_ILi1EEESC_EEENS1_35KernelTmaWarpSpecializedCooperativeEEENS5_IJNSA_ILi256EEESG_NSA_ILi64EEEEEENS_6half_tENS5_IJlSC_lEEESJ_SK_NS4_8TiledMMAINS4_8MMA_AtomIJNS4_4SM904GMMA26MMA_64x256x16_F32F16F16_SSILNSO_5MajorE0ELSQ_0ELNSO_7ScaleInE1ELSR_1EEEEEENS4_6LayoutISD_NS5_IJSC_NSA_ILi0EEESV_EEEEENS5_IJNS4_10UnderscoreESY_SY_EEEEENS4_13SM90_TMA_LOADENS4_14ComposedLayoutINS4_7SwizzleILi3ELi4ELi3EEENS4_18smem_ptr_flag_bitsILi16EEENSU_INS5_IJNSA_ILi8EEESH_EEENS5_IJSH_SC_EEEEEEEvNS4_8identityENS4_23SM90_TMA_LOAD_MULTICASTES1B_vS1C_EENS_8epilogue10collective6detail29Sm90TmaWarpSpecializedAdapterINS1G_15DefaultEpilogueISJ_SK_SK_NS1F_6thread17LinearCombinationISJ_Li1EffLNS1K_9ScaleType4KindE0ELNS_15FloatRoundStyleE2ESJ_EENS1_15EpilogueDefaultEEEEEvvEEEEvNT_6ParamsE --------------------------
	.section	.nv.shared._ZN7cutlass13device_kernelINS_4gemm6kernel13GemmUniversalIN4cute5tupleIJiiiiEEENS1_10collective13CollectiveMmaINS1_34MainloopSm90TmaGmmaWarpSpecializedILi3ENS5_IJNS4_1CILi2EEENSA_ILi1EEESC_EEENS1_35KernelTmaWarpSpecializedCooperativeEEENS5_IJNSA_ILi256EEESG_NSA_ILi64EEEEEENS_6half_tENS5_IJlSC_lEEESJ_SK_NS4_8TiledMMAINS4_8MMA_AtomIJNS4_4SM904GMMA26MMA_64x256x16_F32F16F16_SSILNSO_5MajorE0ELSQ_0ELNSO_7ScaleInE1ELSR_1EEEEEENS4_6LayoutISD_NS5_IJSC_NSA_ILi0EEESV_EEEEENS5_IJNS4_10UnderscoreESY_SY_EEEEENS4_13SM90_TMA_LOADENS4_14ComposedLayoutINS4_7SwizzleILi3ELi4ELi3EEENS4_18smem_ptr_flag_bitsILi16EEENSU_INS5_IJNSA_ILi8EEESH_EEENS5_IJSH_SC_EEEEEEEvNS4_8identityENS4_23SM90_TMA_LOAD_MULTICASTES1B_vS1C_EENS_8epilogue10collective6detail29Sm90TmaWarpSpecializedAdapterINS1G_15DefaultEpilogueISJ_SK_SK_NS1F_6thread17LinearCombinationISJ_Li1EffLNS1K_9ScaleType4KindE0ELNS_15FloatRoundStyleE2ESJ_EENS1_15EpilogueDefaultEEEEEvvEEEEvNT_6ParamsE,"aw",@nobits
	.sectionflags	@""
	.align	16
	.zero		1024


//--------------------- .nv.shared.reserved.0     --------------------------
	.section	.nv.shared.reserved.0,"aw",@nobits
	.weak		__nv_reservedSMEM_offset_0_alias
	.size		__nv_reservedSMEM_offset_0_alias, 0, 0
	.other		__nv_reservedSMEM_offset_0_alias,@"STO_CUDA_RESERVED_SHARED STV_DEFAULT"
__nv_reservedSMEM_offset_0_alias:
	.zero		0


//--------------------- .nv.global                --------------------------
	.section	.nv.global,"aw",@nobits
.nv.global:
	.type		_ZN39_INTERNAL_cb91e2f5_4_k_cu_320e81fc_36804cute1_E,@object
	.size		_ZN39_INTERNAL_cb91e2f5_4_k_cu_320e81fc_36804cute1_E,(_ZN39_INTERNAL_cb91e2f5_4_k_cu_320e81fc_36804cuda3std3__45__cpo6cbeginE - _ZN39_INTERNAL_cb91e2f5_4_k_cu_320e81fc_36804cute1_E)
_ZN39_INTERNAL_cb91e2f5_4_k_cu_320e81fc_36804cute1_E:
	.zero		1
	.type		_ZN39_INTERNAL_cb91e2f5_4_k_cu_320e81fc_36804cuda3std3__45__cpo6cbeginE,@object
	.size		_ZN39_INTERNAL_cb91e2f5_4_k_cu_320e81fc_36804cuda3std3__45__cpo6cbeginE,(_ZN39_INTERNAL_cb91e2f5_4_k_cu_320e81fc_36804cuda3std3__48in_placeE - _ZN39_INTERNAL_cb91e2f5_4_k_cu_320e81fc_36804cuda3std3__45__cpo6cbeginE)
_ZN39_INTERNAL_cb91e2f5_4_k_cu_320e81fc_36804cuda3std3__45__cpo6cbeginE:
	.zero		1
	.type		_ZN39_INTERNAL_cb91e2f5_4_k_cu_320e81fc_36804cuda3std3__48in_placeE,@object
	.size		_ZN39_INTERNAL_cb91e2f5_4_k_cu_320e81fc_36804cuda3std3__48in_placeE,(_ZN39_INTERNAL_cb91e2f5_4_k_cu_320e81fc_36804cuda3std6ranges3__45__cpo9iter_moveE - _ZN39_INTERNAL_cb91e2f5_4_k_cu_320e81fc_36804cuda3std3__48in_placeE)
_ZN39_INTERNAL_cb91e2f5_4_k_cu_320e81fc_36804cuda3std3__48in_placeE:
	.zero		1
	.type		_ZN39_INTERNAL_cb91e2f5_4_k_cu_320e81fc_36804cuda3std6ranges3__45__cpo9iter_moveE,@object
	.size		_ZN39_INTERNAL_cb91e2f5_4_k_cu_320e81fc_36804cuda3std6ranges3__45__cpo9iter_moveE,(_ZN39_INTERNAL_cb91e2f5_4_k_cu_320e81fc_36804cuda3std3__45__cpo5beginE - _ZN39_INTERNAL_cb91e2f5_4_k_cu_320e81fc_36804cuda3std6ranges3__45__cpo9iter_moveE)
_ZN39_INTERNAL_cb91e2f5_4_k_cu_320e81fc_36804cuda3std6ranges3__45__cpo9iter_moveE:
	.zero		1
	.type		_ZN39_INTERNAL_cb91e2f5_4_k_cu_320e81fc_36804cuda3std3__45__cpo5beginE,@object
	.size		_ZN39_INTERNAL_cb91e2f5_4_k_cu_320e81fc_36804cuda3std3__45__cpo5beginE,(_ZN39_INTERNAL_cb91e2f5_4_k_cu_320e81fc_36804cuda3std3__441_GLOBAL__N__cb91e2f5_4_k_cu_320e81fc_36806ignoreE - _ZN39_INTERNAL_cb91e2f5_4_k_cu_320e81fc_36804cuda3std3__45__cpo5beginE)
_ZN39_INTERNAL_cb91e2f5_4_k_cu_320e81fc_36804cuda3std3__45__cpo5beginE:
	.zero		1
	.type		_ZN39_INTERNAL_cb91e2f5_4_k_cu_320e81fc_36804cuda3std3__441_GLOBAL__N__cb91e2f5_4_k_cu_320e81fc_36806ignoreE,@object
	.size		_ZN39_INTERNAL_cb91e2f5_4_k_cu_320e81fc_36804cuda3std3__441_GLOBAL__N__cb91e2f5_4_k_cu_320e81fc_36806ignoreE,(_ZN39_INTERNAL_cb91e2f5_4_k_cu_320e81fc_36804cute7productE - _ZN39_INTERNAL_cb91e2f5_4_k_cu_320e81fc_36804cuda3std3__441_GLOBAL__N__cb91e2f5_4_k_cu_320e81fc_36806ignoreE)
_ZN39_INTERNAL_cb91e2f5_4_k_cu_320e81fc_36804cuda3std3__441_GLOBAL__N__cb91e2f5_4_k_cu_320e81fc_36806ignoreE:
	.zero		1
	.type		_ZN39_INTERNAL_cb91e2f5_4_k_cu_320e81fc_36804cute7productE,@object
	.size		_ZN39_INTERNAL_cb91e2f5_4_k_cu_320e81fc_36804cute7productE,(_ZN39_INTERNAL_cb91e2f5_4_k_cu_320e81fc_36804cuda3std3__45__cpo3endE - _ZN39_INTERNAL_cb91e2f5_4_k_cu_320e81fc_36804cute7productE)
_ZN39_INTERNAL_cb91e2f5_4_k_cu_320e81fc_36804cute7productE:
	.zero		1
	.type		_ZN39_INTERNAL_cb91e2f5_4_k_cu_320e81fc_36804cuda3std3__45__cpo3endE,@object
	.size		_ZN39_INTERNAL_cb91e2f5_4_k_cu_320e81fc_36804cuda3std3__45__cpo3endE,(_ZN39_INTERNAL_cb91e2f5_4_k_cu_320e81fc_36804cuda3std3__419piecewise_constructE - _ZN39_INTERNAL_cb91e2f5_4_k_cu_320e81fc_36804cuda3std3__45__cpo3endE)
_ZN39_INTERNAL_cb91e2f5_4_k_cu_320e81fc_36804cuda3std3__45__cpo3endE:
	.zero		1
	.type		_ZN39_INTERNAL_cb91e2f5_4_k_cu_320e81fc_36804cuda3std3__419piecewise_constructE,@object
	.size		_ZN39_INTERNAL_cb91e2f5_4_k_cu_320e81fc_36804cuda3std3__419piecewise_constructE,(_ZN39_INTERNAL_cb91e2f5_4_k_cu_320e81fc_36804cuda3std3__45__cpo4cendE - _ZN39_INTERNAL_cb91e2f5_4_k_cu_320e81fc_36804cuda3std3__419piecewise_constructE)
_ZN39_INTERNAL_cb91e2f5_4_k_cu_320e81fc_36804cuda3std3__419piecewise_constructE:
	.zero		1
	.type		_ZN39_INTERNAL_cb91e2f5_4_k_cu_320e81fc_36804cuda3std3__45__cpo4cendE,@object
	.size		_ZN39_INTERNAL_cb91e2f5_4_k_cu_320e81fc_36804cuda3std3__45__cpo4cendE,(_ZN39_INTERNAL_cb91e2f5_4_k_cu_320e81fc_36804cuda3std6ranges3__45__cpo4swapE - _ZN39_INTERNAL_cb91e2f5_4_k_cu_320e81fc_36804cuda3std3__45__cpo4cendE)
_ZN39_INTERNAL_cb91e2f5_4_k_cu_320e81fc_36804cuda3std3__45__cpo4cendE:
	.zero		1
	.type		_ZN39_INTERNAL_cb91e2f5_4_k_cu_320e81fc_36804cuda3std6ranges3__45__cpo4swapE,@object
	.size		_ZN39_INTERNAL_cb91e2f5_4_k_cu_320e81fc_36804cuda3std6ranges3__45__cpo4swapE,(.L_8 - _ZN39_INTERNAL_cb91e2f5_4_k_cu_320e81fc_36804cuda3std6ranges3__45__cpo4swapE)
_ZN39_INTERNAL_cb91e2f5_4_k_cu_320e81fc_36804cuda3std6ranges3__45__cpo4swapE:
	.zero		1
.L_8:


//--------------------- .nv.constant0._ZN7cutlass13device_kernelINS_4gemm6kernel13GemmUniversalIN4cute5tupleIJiiiiEEENS1_10collective13CollectiveMmaINS1_34MainloopSm90TmaGmmaWarpSpecializedILi3ENS5_IJNS4_1CILi2EEENSA_ILi1EEESC_EEENS1_35KernelTmaWarpSpecializedCooperativeEEENS5_IJNSA_ILi256EEESG_NSA_ILi64EEEEEENS_6half_tENS5_IJlSC_lEEESJ_SK_NS4_8TiledMMAINS4_8MMA_AtomIJNS4_4SM904GMMA26MMA_64x256x16_F32F16F16_SSILNSO_5MajorE0ELSQ_0ELNSO_7ScaleInE1ELSR_1EEEEEENS4_6LayoutISD_NS5_IJSC_NSA_ILi0EEESV_EEEEENS5_IJNS4_10UnderscoreESY_SY_EEEEENS4_13SM90_TMA_LOADENS4_14ComposedLayoutINS4_7SwizzleILi3ELi4ELi3EEENS4_18smem_ptr_flag_bitsILi16EEENSU_INS5_IJNSA_ILi8EEESH_EEENS5_IJSH_SC_EEEEEEEvNS4_8identityENS4_23SM90_TMA_LOAD_MULTICASTES1B_vS1C_EENS_8epilogue10collective6detail29Sm90TmaWarpSpecializedAdapterINS1G_15DefaultEpilogueISJ_SK_SK_NS1F_6thread17LinearCombinationISJ_Li1EffLNS1K_9ScaleType4KindE0ELNS_15FloatRoundStyleE2ESJ_EENS1_15EpilogueDefaultEEEEEvvEEEEvNT_6ParamsE --------------------------
	.section	.nv.constant0._ZN7cutlass13device_kernelINS_4gemm6kernel13GemmUniversalIN4cute5tupleIJiiiiEEENS1_10collective13CollectiveMmaINS1_34MainloopSm90TmaGmmaWarpSpecializedILi3ENS5_IJNS4_1CILi2EEENSA_ILi1EEESC_EEENS1_35KernelTmaWarpSpecializedCooperativeEEENS5_IJNSA_ILi256EEESG_NSA_ILi64EEEEEENS_6half_tENS5_IJlSC_lEEESJ_SK_NS4_8TiledMMAINS4_8MMA_AtomIJNS4_4SM904GMMA26MMA_64x256x16_F32F16F16_SSILNSO_5MajorE0ELSQ_0ELNSO_7ScaleInE1ELSR_1EEEEEENS4_6LayoutISD_NS5_IJSC_NSA_ILi0EEESV_EEEEENS5_IJNS4_10UnderscoreESY_SY_EEEEENS4_13SM90_TMA_LOADENS4_14ComposedLayoutINS4_7SwizzleILi3ELi4ELi3EEENS4_18smem_ptr_flag_bitsILi16EEENSU_INS5_IJNSA_ILi8EEESH_EEENS5_IJSH_SC_EEEEEEEvNS4_8identityENS4_23SM90_TMA_LOAD_MULTICASTES1B_vS1C_EENS_8epilogue10collective6detail29Sm90TmaWarpSpecializedAdapterINS1G_15DefaultEpilogueISJ_SK_SK_NS1F_6thread17LinearCombinationISJ_Li1EffLNS1K_9ScaleType4KindE0ELNS_15FloatRoundStyleE2ESJ_EENS1_15EpilogueDefaultEEEEEvvEEEEvNT_6ParamsE,"a",@progbits
	.sectionflags	@""
	.align	4
.nv.constant0._ZN7cutlass13device_kernelINS_4gemm6kernel13GemmUniversalIN4cute5tupleIJiiiiEEENS1_10collective13CollectiveMmaINS1_34MainloopSm90TmaGmmaWarpSpecializedILi3ENS5_IJNS4_1CILi2EEENSA_ILi1EEESC_EEENS1_35KernelTmaWarpSpecializedCooperativeEEENS5_IJNSA_ILi256EEESG_NSA_ILi64EEEEEENS_6half_tENS5_IJlSC_lEEESJ_SK_NS4_8TiledMMAINS4_8MMA_AtomIJNS4_4SM904GMMA26MMA_64x256x16_F32F16F16_SSILNSO_5MajorE0ELSQ_0ELNSO_7ScaleInE1ELSR_1EEEEEENS4_6LayoutISD_NS5_IJSC_NSA_ILi0EEESV_EEEEENS5_IJNS4_10UnderscoreESY_SY_EEEEENS4_13SM90_TMA_LOADENS4_14ComposedLayoutINS4_7SwizzleILi3ELi4ELi3EEENS4_18smem_ptr_flag_bitsILi16EEENSU_INS5_IJNSA_ILi8EEESH_EEENS5_IJSH_SC_EEEEEEEvNS4_8identityENS4_23SM90_TMA_LOAD_MULTICASTES1B_vS1C_EENS_8epilogue10collective6detail29Sm90TmaWarpSpecializedAdapterINS1G_15DefaultEpilogueISJ_SK_SK_NS1F_6thread17LinearCombinationISJ_Li1EffLNS1K_9ScaleType4KindE0ELNS_15FloatRoundStyleE2ESJ_EENS1_15EpilogueDefaultEEEEEvvEEEEvNT_6ParamsE:
	.zero		1664


//--------------------- SYMBOLS --------------------------

	.type		.nv.reservedSmem.offset0,@object
	.size		.nv.reservedSmem.offset0,0x4
	.type		__assertfail,@function
